	.target	sm_90a

	.elftype	@"ET_EXEC"


//--------------------- .note.nv.tkinfo           --------------------------
	.section	.note.nv.tkinfo,"",@"SHT_NOTE"
	.sectionflags	@"SHF_NOTE_NV_TKINFO"
	.tkinfo
        /*0018*/ 	.word	0x00000002
        /*0030*/ 	.string	""
        /*0030*/ 	.string	"ptxas"
        /*0030*/ 	.string	"Cuda compilation tools, release 13.0, V13.0.88"
        /*0030*/ 	.string	"Build cuda_13.0.r13.0/compiler.36424714_0"
        /*0030*/ 	.string	"-arch sm_90a -m 64 "



//--------------------- .note.nv.cuinfo           --------------------------
	.section	.note.nv.cuinfo,"",@"SHT_NOTE"
	.sectionflags	@"SHF_NOTE_NV_CUINFO"
        /*0018*/ 	.short	0x0002
        /*001a*/ 	.short	0x005a
        /*001c*/ 	.short	0x0082
	.zero		2


//--------------------- .nv.info                  --------------------------
	.section	.nv.info,"",@"SHT_CUDA_INFO"
	.align	4


	//----- nvinfo : EIATTR_REGCOUNT
	.align		4
        /*0000*/ 	.byte	0x04, 0x2f
        /*0002*/ 	.short	(.L_15 - .L_14)
	.align		4
.L_14:
        /*0004*/ 	.word	index@(_ZN7cutlass13device_kernelINS_4gemm6kernel13GemmUniversalIN4cute5tupleIJiiiiEEENS1_10collective13CollectiveMmaINS1_34MainloopSm90TmaGmmaWarpSpecializedILi14ENS5_IJNS4_1CILi1EEESB_SB_EEENS1_32KernelTmaWarpSpecializedPingpongEEENS5_IJNSA_ILi64EEESF_SF_EEENS_6half_tENS5_IJlSB_lEEESH_SI_NS4_8TiledMMAINS4_8MMA_AtomIJNS4_4SM904GMMA25MMA_64x64x16_F32F16F16_SSILNSM_5MajorE0ELSO_0ELNSM_7ScaleInE1ELSP_1EEEEEENS4_6LayoutISC_NS5_IJNSA_ILi0EEEST_ST_EEEEENS5_IJNS4_10UnderscoreESW_SW_EEEEENS4_13SM90_TMA_LOADENS4_14ComposedLayoutINS4_7SwizzleILi3ELi4ELi3EEENS4_18smem_ptr_flag_bitsILi16EEENSS_INS5_IJNSA_ILi8EEESF_EEENS5_IJSF_SB_EEEEEEEvNS4_8identityESZ_S19_vS1A_EENS_8epilogue10collective6detail29Sm90TmaWarpSpecializedAdapterINS1D_15DefaultEpilogueISH_SI_SI_NS1C_6thread17LinearCombinationISH_Li1EffLNS1H_9ScaleType4KindE0ELNS_15FloatRoundStyleE2ESH_EENS1_15EpilogueDefaultEEEEEvvEEEEvNT_6ParamsE)
        /*0008*/ 	.word	0x000000a8


	//----- nvinfo : EIATTR_FRAME_SIZE
	.align		4
.L_15:
        /*000c*/ 	.byte	0x04, 0x11
        /*000e*/ 	.short	(.L_17 - .L_16)
	.align		4
.L_16:
        /*0010*/ 	.word	index@(_ZN7cutlass13device_kernelINS_4gemm6kernel13GemmUniversalIN4cute5tupleIJiiiiEEENS1_10collective13CollectiveMmaINS1_34MainloopSm90TmaGmmaWarpSpecializedILi14ENS5_IJNS4_1CILi1EEESB_SB_EEENS1_32KernelTmaWarpSpecializedPingpongEEENS5_IJNSA_ILi64EEESF_SF_EEENS_6half_tENS5_IJlSB_lEEESH_SI_NS4_8TiledMMAINS4_8MMA_AtomIJNS4_4SM904GMMA25MMA_64x64x16_F32F16F16_SSILNSM_5MajorE0ELSO_0ELNSM_7ScaleInE1ELSP_1EEEEEENS4_6LayoutISC_NS5_IJNSA_ILi0EEEST_ST_EEEEENS5_IJNS4_10UnderscoreESW_SW_EEEEENS4_13SM90_TMA_LOADENS4_14ComposedLayoutINS4_7SwizzleILi3ELi4ELi3EEENS4_18smem_ptr_flag_bitsILi16EEENSS_INS5_IJNSA_ILi8EEESF_EEENS5_IJSF_SB_EEEEEEEvNS4_8identityESZ_S19_vS1A_EENS_8epilogue10collective6detail29Sm90TmaWarpSpecializedAdapterINS1D_15DefaultEpilogueISH_SI_SI_NS1C_6thread17LinearCombinationISH_Li1EffLNS1H_9ScaleType4KindE0ELNS_15FloatRoundStyleE2ESH_EENS1_15EpilogueDefaultEEEEEvvEEEEvNT_6ParamsE)
        /*0014*/ 	.word	0x00000008


	//----- nvinfo : EIATTR_MIN_STACK_SIZE
	.align		4
.L_17:
        /*0018*/ 	.byte	0x04, 0x12
        /*001a*/ 	.short	(.L_19 - .L_18)
	.align		4
.L_18:
        /*001c*/ 	.word	index@(_ZN7cutlass13device_kernelINS_4gemm6kernel13GemmUniversalIN4cute5tupleIJiiiiEEENS1_10collective13CollectiveMmaINS1_34MainloopSm90TmaGmmaWarpSpecializedILi14ENS5_IJNS4_1CILi1EEESB_SB_EEENS1_32KernelTmaWarpSpecializedPingpongEEENS5_IJNSA_ILi64EEESF_SF_EEENS_6half_tENS5_IJlSB_lEEESH_SI_NS4_8TiledMMAINS4_8MMA_AtomIJNS4_4SM904GMMA25MMA_64x64x16_F32F16F16_SSILNSM_5MajorE0ELSO_0ELNSM_7ScaleInE1ELSP_1EEEEEENS4_6LayoutISC_NS5_IJNSA_ILi0EEEST_ST_EEEEENS5_IJNS4_10UnderscoreESW_SW_EEEEENS4_13SM90_TMA_LOADENS4_14ComposedLayoutINS4_7SwizzleILi3ELi4ELi3EEENS4_18smem_ptr_flag_bitsILi16EEENSS_INS5_IJNSA_ILi8EEESF_EEENS5_IJSF_SB_EEEEEEEvNS4_8identityESZ_S19_vS1A_EENS_8epilogue10collective6detail29Sm90TmaWarpSpecializedAdapterINS1D_15DefaultEpilogueISH_SI_SI_NS1C_6thread17LinearCombinationISH_Li1EffLNS1H_9ScaleType4KindE0ELNS_15FloatRoundStyleE2ESH_EENS1_15EpilogueDefaultEEEEEvvEEEEvNT_6ParamsE)
        /*0020*/ 	.word	0x00000008
.L_19:


//--------------------- .nv.compat                --------------------------
	.section	.nv.compat,"",@"SHT_CUDA_COMPAT_INFO"
	.align	4
        /*0000*/ 	.byte	0x02, 0x09, 0x01, 0x00, 0x02, 0x02, 0x04, 0x00, 0x02, 0x05, 0x05, 0x00, 0x03, 0x07, 0x01, 0x01
        /*0010*/ 	.byte	0x02, 0x03, 0x01, 0x00, 0x02, 0x06, 0x01, 0x00, 0x04, 0x0b, 0x08, 0x00, 0x00, 0x00, 0x00, 0x00
        /*0020*/ 	.byte	0x00, 0x00, 0x00, 0x00


//--------------------- .nv.info._ZN7cutlass13device_kernelINS_4gemm6kernel13GemmUniversalIN4cute5tupleIJiiiiEEENS1_10collective13CollectiveMmaINS1_34MainloopSm90TmaGmmaWarpSpecializedILi14ENS5_IJNS4_1CILi1EEESB_SB_EEENS1_32KernelTmaWarpSpecializedPingpongEEENS5_IJNSA_ILi64EEESF_SF_EEENS_6half_tENS5_IJlSB_lEEESH_SI_NS4_8TiledMMAINS4_8MMA_AtomIJNS4_4SM904GMMA25MMA_64x64x16_F32F16F16_SSILNSM_5MajorE0ELSO_0ELNSM_7ScaleInE1ELSP_1EEEEEENS4_6LayoutISC_NS5_IJNSA_ILi0EEEST_ST_EEEEENS5_IJNS4_10UnderscoreESW_SW_EEEEENS4_13SM90_TMA_LOADENS4_14ComposedLayoutINS4_7SwizzleILi3ELi4ELi3EEENS4_18smem_ptr_flag_bitsILi16EEENSS_INS5_IJNSA_ILi8EEESF_EEENS5_IJSF_SB_EEEEEEEvNS4_8identityESZ_S19_vS1A_EENS_8epilogue10collective6detail29Sm90TmaWarpSpecializedAdapterINS1D_15DefaultEpilogueISH_SI_SI_NS1C_6thread17LinearCombinationISH_Li1EffLNS1H_9ScaleType4KindE0ELNS_15FloatRoundStyleE2ESH_EENS1_15EpilogueDefaultEEEEEvvEEEEvNT_6ParamsE --------------------------
	.section	.nv.info._ZN7cutlass13device_kernelINS_4gemm6kernel13GemmUniversalIN4cute5tupleIJiiiiEEENS1_10collective13CollectiveMmaINS1_34MainloopSm90TmaGmmaWarpSpecializedILi14ENS5_IJNS4_1CILi1EEESB_SB_EEENS1_32KernelTmaWarpSpecializedPingpongEEENS5_IJNSA_ILi64EEESF_SF_EEENS_6half_tENS5_IJlSB_lEEESH_SI_NS4_8TiledMMAINS4_8MMA_AtomIJNS4_4SM904GMMA25MMA_64x64x16_F32F16F16_SSILNSM_5MajorE0ELSO_0ELNSM_7ScaleInE1ELSP_1EEEEEENS4_6LayoutISC_NS5_IJNSA_ILi0EEEST_ST_EEEEENS5_IJNS4_10UnderscoreESW_SW_EEEEENS4_13SM90_TMA_LOADENS4_14ComposedLayoutINS4_7SwizzleILi3ELi4ELi3EEENS4_18smem_ptr_flag_bitsILi16EEENSS_INS5_IJNSA_ILi8EEESF_EEENS5_IJSF_SB_EEEEEEEvNS4_8identityESZ_S19_vS1A_EENS_8epilogue10collective6detail29Sm90TmaWarpSpecializedAdapterINS1D_15DefaultEpilogueISH_SI_SI_NS1C_6thread17LinearCombinationISH_Li1EffLNS1H_9ScaleType4KindE0ELNS_15FloatRoundStyleE2ESH_EENS1_15EpilogueDefaultEEEEEvvEEEEvNT_6ParamsE,"",@"SHT_CUDA_INFO"
	.sectionflags	@""
	.align	4


	//----- nvinfo : EIATTR_CUDA_API_VERSION
	.align		4
        /*0000*/ 	.byte	0x04, 0x37
        /*0002*/ 	.short	(.L_21 - .L_20)
.L_20:
        /*0004*/ 	.word	0x00000082


	//----- nvinfo : EIATTR_KPARAM_INFO
	.align		4
.L_21:
        /*0008*/ 	.byte	0x04, 0x17
        /*000a*/ 	.short	(.L_23 - .L_22)
.L_22:
        /*000c*/ 	.word	0x00000000
        /*0010*/ 	.short	0x0000
        /*0012*/ 	.short	0x0070
        /*0014*/ 	.byte	0x00, 0xf0, 0x01, 0x10


	//----- nvinfo : EIATTR_SPARSE_MMA_MASK
	.align		4
.L_23:
        /*0018*/ 	.byte	0x03, 0x50
        /*001a*/ 	.short	0x0000


	//----- nvinfo : EIATTR_MAXREG_COUNT
	.align		4
        /*001c*/ 	.byte	0x03, 0x1b
        /*001e*/ 	.short	0x00a8


	//----- nvinfo : EIATTR_NUM_BARRIERS
	.align		4
        /*0020*/ 	.byte	0x02, 0x4c
        /*0022*/ 	.byte	0x01
	.zero		1


	//----- nvinfo : EIATTR_EXTERNS
	.align		4
        /*0024*/ 	.byte	0x04, 0x0f
        /*0026*/ 	.short	(.L_25 - .L_24)


	//   ....[0]....
	.align		4
.L_24:
        /*0028*/ 	.word	index@(__assertfail)


	//----- nvinfo : EIATTR_ANNOTATIONS
	.align		4
.L_25:
        /*002c*/ 	.byte	0x04, 0x55
        /*002e*/ 	.short	(.L_27 - .L_26)


	//   ....[0]....
.L_26:
        /*0030*/ 	.word	0x00000001
        /*0034*/ 	.byte	0x40, 0x0c, 0x00, 0x00, 0x01, 0x00, 0x00, 0x00, 0x90, 0x44, 0x00, 0x00, 0x01, 0x00, 0x00, 0x00
        /*0044*/ 	.byte	0x80, 0x50, 0x00, 0x00


	//----- nvinfo : EIATTR_MERCURY_ISA_VERSION
	.align		4
.L_27:
        /*0048*/ 	.byte	0x03, 0x5f
        /*004a*/ 	.short	0x0101


	//----- nvinfo : EIATTR_INT_WARP_WIDE_INSTR_OFFSETS
	.align		4
        /*004c*/ 	.byte	0x04, 0x31
        /*004e*/ 	.short	(.L_29 - .L_28)


	//   ....[0]....
.L_28:
        /*0050*/ 	.word	0x00000550


	//   ....[1]....
        /*0054*/ 	.word	0x00000570


	//   ....[2]....
        /*0058*/ 	.word	0x000005f0


	//   ....[3]....
        /*005c*/ 	.word	0x00000600


	//   ....[4]....
        /*0060*/ 	.word	0x00000610


	//   ....[5]....
        /*0064*/ 	.word	0x00000630


	//   ....[6]....
        /*0068*/ 	.word	0x000006c0


	//   ....[7]....
        /*006c*/ 	.word	0x000006e0


	//----- nvinfo : EIATTR_COOP_GROUP_MASK_REGIDS
	.align		4
.L_29:
        /*0070*/ 	.byte	0x04, 0x29
        /*0072*/ 	.short	(.L_31 - .L_30)


	//   ....[0]....
.L_30:
        /*0074*/ 	.word	0xffffffff


	//   ....[1]....
        /*0078*/ 	.word	0xffffffff


	//   ....[2]....
        /*007c*/ 	.word	0xffffffff


	//   ....[3]....
        /*0080*/ 	.word	0xffffffff


	//   ....[4]....
        /*0084*/ 	.word	0xffffffff


	//   ....[5]....
        /*0088*/ 	.word	0xffffffff


	//----- nvinfo : EIATTR_COOP_GROUP_INSTR_OFFSETS
	.align		4
.L_31:
        /*008c*/ 	.byte	0x04, 0x28
        /*008e*/ 	.short	(.L_33 - .L_32)


	//   ....[0]....
.L_32:
        /*0090*/ 	.word	0x00000070


	//   ....[1]....
        /*0094*/ 	.word	0x00000080


	//   ....[2]....
        /*0098*/ 	.word	0x00000140


	//   ....[3]....
        /*009c*/ 	.word	0x00000440


	//   ....[4]....
        /*00a0*/ 	.word	0x00000480


	//   ....[5]....
        /*00a4*/ 	.word	0x000004d0


	//----- nvinfo : EIATTR_REG_RECONFIG
	.align		4
.L_33:
        /*00a8*/ 	.byte	0x01, 0x54
	.zero		2


	//----- nvinfo : EIATTR_SYSCALL_OFFSETS
	.align		4
        /*00ac*/ 	.byte	0x04, 0x46
        /*00ae*/ 	.short	(.L_35 - .L_34)


	//   ....[0]....
.L_34:
        /*00b0*/ 	.word	0x00001780


	//----- nvinfo : EIATTR_MBARRIER_INSTR_OFFSETS
	.align		4
.L_35:
        /*00b4*/ 	.byte	0x04, 0x39
        /*00b6*/ 	.short	(.L_37 - .L_36)


	//   ....[0]....
.L_36:
        /*00b8*/ 	.word	0x00000260
        /*00bc*/ 	.word	0x000000ff
        /*00c0*/ 	.word	0x00000000
        /*00c4*/ 	.short	0x0100
        /*00c6*/ 	.byte	0x08
	.zero		1


	//   ....[1]....
        /*00c8*/ 	.word	0x00000270
        /*00cc*/ 	.word	0x000000ff
        /*00d0*/ 	.word	0x00000070
        /*00d4*/ 	.short	0x0100
        /*00d6*/ 	.byte	0x08
	.zero		1


	//   ....[2]....
        /*00d8*/ 	.word	0x00000280
        /*00dc*/ 	.word	0x000000ff
        /*00e0*/ 	.word	0x00000008
        /*00e4*/ 	.short	0x0100
        /*00e6*/ 	.byte	0x08
	.zero		1


	//   ....[3]....
        /*00e8*/ 	.word	0x00000290
        /*00ec*/ 	.word	0x000000ff
        /*00f0*/ 	.word	0x00000078
        /*00f4*/ 	.short	0x0100
        /*00f6*/ 	.byte	0x08
	.zero		1


	//   ....[4]....
        /*00f8*/ 	.word	0x000002a0
        /*00fc*/ 	.word	0x000000ff
        /*0100*/ 	.word	0x00000010
        /*0104*/ 	.short	0x0100
        /*0106*/ 	.byte	0x08
	.zero		1


	//   ....[5]....
        /*0108*/ 	.word	0x000002b0
        /*010c*/ 	.word	0x000000ff
        /*0110*/ 	.word	0x00000080
        /*0114*/ 	.short	0x0100
        /*0116*/ 	.byte	0x08
	.zero		1


	//   ....[6]....
        /*0118*/ 	.word	0x000002c0
        /*011c*/ 	.word	0x000000ff
        /*0120*/ 	.word	0x00000018
        /*0124*/ 	.short	0x0100
        /*0126*/ 	.byte	0x08
	.zero		1


	//   ....[7]....
        /*0128*/ 	.word	0x000002d0
        /*012c*/ 	.word	0x000000ff
        /*0130*/ 	.word	0x00000088
        /*0134*/ 	.short	0x0100
        /*0136*/ 	.byte	0x08
	.zero		1


	//   ....[8]....
        /*0138*/ 	.word	0x000002e0
        /*013c*/ 	.word	0x000000ff
        /*0140*/ 	.word	0x00000020
        /*0144*/ 	.short	0x0100
        /*0146*/ 	.byte	0x08
	.zero		1


	//   ....[9]....
        /*0148*/ 	.word	0x000002f0
        /*014c*/ 	.word	0x000000ff
        /*0150*/ 	.word	0x00000090
        /*0154*/ 	.short	0x0100
        /*0156*/ 	.byte	0x08
	.zero		1


	//   ....[10]....
        /*0158*/ 	.word	0x00000300
        /*015c*/ 	.word	0x000000ff
        /*0160*/ 	.word	0x00000028
        /*0164*/ 	.short	0x0100
        /*0166*/ 	.byte	0x08
	.zero		1


	//   ....[11]....
        /*0168*/ 	.word	0x00000310
        /*016c*/ 	.word	0x000000ff
        /*0170*/ 	.word	0x00000098
        /*0174*/ 	.short	0x0100
        /*0176*/ 	.byte	0x08
	.zero		1


	//   ....[12]....
        /*0178*/ 	.word	0x00000320
        /*017c*/ 	.word	0x000000ff
        /*0180*/ 	.word	0x00000030
        /*0184*/ 	.short	0x0100
        /*0186*/ 	.byte	0x08
	.zero		1


	//   ....[13]....
        /*0188*/ 	.word	0x00000330
        /*018c*/ 	.word	0x000000ff
        /*0190*/ 	.word	0x000000a0
        /*0194*/ 	.short	0x0100
        /*0196*/ 	.byte	0x08
	.zero		1


	//   ....[14]....
        /*0198*/ 	.word	0x00000340
        /*019c*/ 	.word	0x000000ff
        /*01a0*/ 	.word	0x00000038
        /*01a4*/ 	.short	0x0100
        /*01a6*/ 	.byte	0x08
	.zero		1


	//   ....[15]....
        /*01a8*/ 	.word	0x00000350
        /*01ac*/ 	.word	0x000000ff
        /*01b0*/ 	.word	0x000000a8
        /*01b4*/ 	.short	0x0100
        /*01b6*/ 	.byte	0x08
	.zero		1


	//   ....[16]....
        /*01b8*/ 	.word	0x00000360
        /*01bc*/ 	.word	0x000000ff
        /*01c0*/ 	.word	0x00000040
        /*01c4*/ 	.short	0x0100
        /*01c6*/ 	.byte	0x08
	.zero		1


	//   ....[17]....
        /*01c8*/ 	.word	0x00000370
        /*01cc*/ 	.word	0x000000ff
        /*01d0*/ 	.word	0x000000b0
        /*01d4*/ 	.short	0x0100
        /*01d6*/ 	.byte	0x08
	.zero		1


	//   ....[18]....
        /*01d8*/ 	.word	0x00000380
        /*01dc*/ 	.word	0x000000ff
        /*01e0*/ 	.word	0x00000048
        /*01e4*/ 	.short	0x0100
        /*01e6*/ 	.byte	0x08
	.zero		1


	//   ....[19]....
        /*01e8*/ 	.word	0x00000390
        /*01ec*/ 	.word	0x000000ff
        /*01f0*/ 	.word	0x000000b8
        /*01f4*/ 	.short	0x0100
        /*01f6*/ 	.byte	0x08
	.zero		1


	//   ....[20]....
        /*01f8*/ 	.word	0x000003a0
        /*01fc*/ 	.word	0x000000ff
        /*0200*/ 	.word	0x00000050
        /*0204*/ 	.short	0x0100
        /*0206*/ 	.byte	0x08
	.zero		1


	//   ....[21]....
        /*0208*/ 	.word	0x000003b0
        /*020c*/ 	.word	0x000000ff
        /*0210*/ 	.word	0x000000c0
        /*0214*/ 	.short	0x0100
        /*0216*/ 	.byte	0x08
	.zero		1


	//   ....[22]....
        /*0218*/ 	.word	0x000003c0
        /*021c*/ 	.word	0x000000ff
        /*0220*/ 	.word	0x00000058
        /*0224*/ 	.short	0x0100
        /*0226*/ 	.byte	0x08
	.zero		1


	//   ....[23]....
        /*0228*/ 	.word	0x000003d0
        /*022c*/ 	.word	0x000000ff
        /*0230*/ 	.word	0x000000c8
        /*0234*/ 	.short	0x0100
        /*0236*/ 	.byte	0x08
	.zero		1


	//   ....[24]....
        /*0238*/ 	.word	0x000003e0
        /*023c*/ 	.word	0x000000ff
        /*0240*/ 	.word	0x00000060
        /*0244*/ 	.short	0x0100
        /*0246*/ 	.byte	0x08
	.zero		1


	//   ....[25]....
        /*0248*/ 	.word	0x000003f0
        /*024c*/ 	.word	0x000000ff
        /*0250*/ 	.word	0x000000d0
        /*0254*/ 	.short	0x0100
        /*0256*/ 	.byte	0x08
	.zero		1


	//   ....[26]....
        /*0258*/ 	.word	0x00000400
        /*025c*/ 	.word	0x000000ff
        /*0260*/ 	.word	0x00000068
        /*0264*/ 	.short	0x0100
        /*0266*/ 	.byte	0x08
	.zero		1


	//   ....[27]....
        /*0268*/ 	.word	0x00000410
        /*026c*/ 	.word	0x000000ff
        /*0270*/ 	.word	0x000000d8
        /*0274*/ 	.short	0x0100
        /*0276*/ 	.byte	0x08
	.zero		1


	//   ....[28]....
        /*0278*/ 	.word	0x00000720
        /*027c*/ 	.word	0x000000ff
        /*0280*/ 	.word	0x00000110
        /*0284*/ 	.short	0x0100
        /*0286*/ 	.byte	0x08
	.zero		1


	//   ....[29]....
        /*0288*/ 	.word	0x00000790
        /*028c*/ 	.word	0x000000ff
        /*0290*/ 	.word	0x00000118
        /*0294*/ 	.short	0x0100
        /*0296*/ 	.byte	0x08
	.zero		1


	//   ....[30]....
        /*0298*/ 	.word	0x000007b0
        /*029c*/ 	.word	0x000000ff
        /*02a0*/ 	.word	0x000000f0
        /*02a4*/ 	.short	0x0100
        /*02a6*/ 	.byte	0x09
	.zero		1


	//   ....[31]....
        /*02a8*/ 	.word	0x000007c0
        /*02ac*/ 	.word	0x000000ff
        /*02b0*/ 	.word	0x000000f8
        /*02b4*/ 	.short	0x0100
        /*02b6*/ 	.byte	0x09
	.zero		1


	//   ....[32]....
        /*02b8*/ 	.word	0x000007d0
        /*02bc*/ 	.word	0x000000ff
        /*02c0*/ 	.word	0x00000100
        /*02c4*/ 	.short	0x0100
        /*02c6*/ 	.byte	0x09
	.zero		1


	//   ....[33]....
        /*02c8*/ 	.word	0x000007e0
        /*02cc*/ 	.word	0x000000ff
        /*02d0*/ 	.word	0x00000108
        /*02d4*/ 	.short	0x0100
        /*02d6*/ 	.byte	0x09
	.zero		1


	//   ....[34]....
        /*02d8*/ 	.word	0x00001660
        /*02dc*/ 	.word	0x0000003d
        /*02e0*/ 	.word	0x00000000
        /*02e4*/ 	.short	0x010a
        /*02e6*/ 	.byte	0x2a
	.zero		1


	//   ....[35]....
        /*02e8*/ 	.word	0x00001800
        /*02ec*/ 	.word	0x00000003
        /*02f0*/ 	.word	0x00000000
        /*02f4*/ 	.short	0x010a
        /*02f6*/ 	.byte	0x3f
	.zero		1


	//   ....[36]....
        /*02f8*/ 	.word	0x00001840
        /*02fc*/ 	.word	0x00000003
        /*0300*/ 	.word	0x00000000
        /*0304*/ 	.short	0x010a
        /*0306*/ 	.byte	0x3f
	.zero		1


	//   ....[37]....
        /*0308*/ 	.word	0x00001b40
        /*030c*/ 	.word	0x000000ff
        /*0310*/ 	.word	0x00000000
        /*0314*/ 	.short	0x010a
        /*0316*/ 	.byte	0x04
	.zero		1


	//   ....[38]....
        /*0318*/ 	.word	0x00001b80
        /*031c*/ 	.word	0x000000ff
        /*0320*/ 	.word	0x00000000
        /*0324*/ 	.short	0x010a
        /*0326*/ 	.byte	0x04
	.zero		1


	//   ....[39]....
        /*0328*/ 	.word	0x00001de0
        /*032c*/ 	.word	0x000000ff
        /*0330*/ 	.word	0x00000000
        /*0334*/ 	.short	0x0101
        /*0336*/ 	.byte	0x04
	.zero		1


	//   ....[40]....
        /*0338*/ 	.word	0x00001ed0
        /*033c*/ 	.word	0x0000003e
        /*0340*/ 	.word	0x00000000
        /*0344*/ 	.short	0x0101
        /*0346*/ 	.byte	0x2f
	.zero		1


	//   ....[41]....
        /*0348*/ 	.word	0x00001fb0
        /*034c*/ 	.word	0x000000ff
        /*0350*/ 	.word	0x00000000
        /*0354*/ 	.short	0x0101
        /*0356*/ 	.byte	0x06
	.zero		1


	//   ....[42]....
        /*0358*/ 	.word	0x00002060
        /*035c*/ 	.word	0x0000003d
        /*0360*/ 	.word	0x00000010
        /*0364*/ 	.short	0x010a
        /*0366*/ 	.byte	0x2a
	.zero		1


	//   ....[43]....
        /*0368*/ 	.word	0x000044b0
        /*036c*/ 	.word	0x00000040
        /*0370*/ 	.word	0x00000000
        /*0374*/ 	.short	0x0101
        /*0376*/ 	.byte	0x2f
	.zero		1


	//   ....[44]....
        /*0378*/ 	.word	0x00004e10
        /*037c*/ 	.word	0x0000000a
        /*0380*/ 	.word	0x00000070
        /*0384*/ 	.short	0x010a
        /*0386*/ 	.byte	0x3f
	.zero		1


	//   ....[45]....
        /*0388*/ 	.word	0x00005190
        /*038c*/ 	.word	0x00000008
        /*0390*/ 	.word	0x00000118
        /*0394*/ 	.short	0x0101
        /*0396*/ 	.byte	0x3f
	.zero		1


	//   ....[46]....
        /*0398*/ 	.word	0x00005920
        /*039c*/ 	.word	0x00000009
        /*03a0*/ 	.word	0x00000000
        /*03a4*/ 	.short	0x010a
        /*03a6*/ 	.byte	0x3f
	.zero		1


	//   ....[47]....
        /*03a8*/ 	.word	0x000059a0
        /*03ac*/ 	.word	0x00000008
        /*03b0*/ 	.word	0x00000000
        /*03b4*/ 	.short	0x010a
        /*03b6*/ 	.byte	0x3f
	.zero		1


	//   ....[48]....
        /*03b8*/ 	.word	0x00005a30
        /*03bc*/ 	.word	0x00000009
        /*03c0*/ 	.word	0x00000000
        /*03c4*/ 	.short	0x010a
        /*03c6*/ 	.byte	0x3f
	.zero		1


	//   ....[49]....
        /*03c8*/ 	.word	0x00005ac0
        /*03cc*/ 	.word	0x00000008
        /*03d0*/ 	.word	0x00000000
        /*03d4*/ 	.short	0x010a
        /*03d6*/ 	.byte	0x3f
	.zero		1


	//   ....[50]....
        /*03d8*/ 	.word	0x00005b50
        /*03dc*/ 	.word	0x00000009
        /*03e0*/ 	.word	0x00000000
        /*03e4*/ 	.short	0x010a
        /*03e6*/ 	.byte	0x3f
	.zero		1


	//   ....[51]....
        /*03e8*/ 	.word	0x00005be0
        /*03ec*/ 	.word	0x00000008
        /*03f0*/ 	.word	0x00000000
        /*03f4*/ 	.short	0x010a
        /*03f6*/ 	.byte	0x3f
	.zero		1


	//   ....[52]....
        /*03f8*/ 	.word	0x00005c70
        /*03fc*/ 	.word	0x00000009
        /*0400*/ 	.word	0x00000000
        /*0404*/ 	.short	0x010a
        /*0406*/ 	.byte	0x3f
	.zero		1


	//   ....[53]....
        /*0408*/ 	.word	0x00005d00
        /*040c*/ 	.word	0x00000008
        /*0410*/ 	.word	0x00000000
        /*0414*/ 	.short	0x010a
        /*0416*/ 	.byte	0x3f
	.zero		1


	//   ....[54]....
        /*0418*/ 	.word	0x00005d90
        /*041c*/ 	.word	0x00000009
        /*0420*/ 	.word	0x00000000
        /*0424*/ 	.short	0x010a
        /*0426*/ 	.byte	0x3f
	.zero		1


	//   ....[55]....
        /*0428*/ 	.word	0x00005e20
        /*042c*/ 	.word	0x00000008
        /*0430*/ 	.word	0x00000000
        /*0434*/ 	.short	0x010a
        /*0436*/ 	.byte	0x3f
	.zero		1


	//   ....[56]....
        /*0438*/ 	.word	0x00005eb0
        /*043c*/ 	.word	0x00000009
        /*0440*/ 	.word	0x00000000
        /*0444*/ 	.short	0x010a
        /*0446*/ 	.byte	0x3f
	.zero		1


	//   ....[57]....
        /*0448*/ 	.word	0x00005f40
        /*044c*/ 	.word	0x00000008
        /*0450*/ 	.word	0x00000000
        /*0454*/ 	.short	0x010a
        /*0456*/ 	.byte	0x3f
	.zero		1


	//   ....[58]....
        /*0458*/ 	.word	0x00005fd0
        /*045c*/ 	.word	0x0000000b
        /*0460*/ 	.word	0x00000000
        /*0464*/ 	.short	0x010a
        /*0466*/ 	.byte	0x3f
	.zero		1


	//   ....[59]....
        /*0468*/ 	.word	0x00006060
        /*046c*/ 	.word	0x00000003
        /*0470*/ 	.word	0x00000000
        /*0474*/ 	.short	0x010a
        /*0476*/ 	.byte	0x3f
	.zero		1


	//   ....[60]....
        /*0478*/ 	.word	0x000060c0
        /*047c*/ 	.word	0x0000003f
        /*0480*/ 	.word	0x00000000
        /*0484*/ 	.short	0x010a
        /*0486*/ 	.byte	0x3f
	.zero		1


	//   ....[61]....
        /*0488*/ 	.word	0x00006110
        /*048c*/ 	.word	0x00000003
        /*0490*/ 	.word	0x00000000
        /*0494*/ 	.short	0x010a
        /*0496*/ 	.byte	0x3f
	.zero		1


	//   ....[62]....
        /*0498*/ 	.word	0x00006170
        /*049c*/ 	.word	0x00000004
        /*04a0*/ 	.word	0x00000000
        /*04a4*/ 	.short	0x010a
        /*04a6*/ 	.byte	0x3f
	.zero		1


	//   ....[63]....
        /*04a8*/ 	.word	0x000061c0
        /*04ac*/ 	.word	0x0000003f
        /*04b0*/ 	.word	0x00000010
        /*04b4*/ 	.short	0x010a
        /*04b6*/ 	.byte	0x3f
	.zero		1


	//   ....[64]....
        /*04b8*/ 	.word	0x00006290
        /*04bc*/ 	.word	0x0000000a
        /*04c0*/ 	.word	0x00000070
        /*04c4*/ 	.short	0x010a
        /*04c6*/ 	.byte	0x3f
	.zero		1


	//   ....[65]....
        /*04c8*/ 	.word	0x00006360
        /*04cc*/ 	.word	0x00000009
        /*04d0*/ 	.word	0x00000000
        /*04d4*/ 	.short	0x010a
        /*04d6*/ 	.byte	0x3f
	.zero		1


	//   ....[66]....
        /*04d8*/ 	.word	0x000063b0
        /*04dc*/ 	.word	0x00000008
        /*04e0*/ 	.word	0x00000000
        /*04e4*/ 	.short	0x010a
        /*04e6*/ 	.byte	0x3f
	.zero		1


	//   ....[67]....
        /*04e8*/ 	.word	0x00006400
        /*04ec*/ 	.word	0x00000009
        /*04f0*/ 	.word	0x00000000
        /*04f4*/ 	.short	0x010a
        /*04f6*/ 	.byte	0x3f
	.zero		1


	//   ....[68]....
        /*04f8*/ 	.word	0x00006450
        /*04fc*/ 	.word	0x00000008
        /*0500*/ 	.word	0x00000000
        /*0504*/ 	.short	0x010a
        /*0506*/ 	.byte	0x3f
	.zero		1


	//   ....[69]....
        /*0508*/ 	.word	0x000064a0
        /*050c*/ 	.word	0x00000009
        /*0510*/ 	.word	0x00000000
        /*0514*/ 	.short	0x010a
        /*0516*/ 	.byte	0x3f
	.zero		1


	//   ....[70]....
        /*0518*/ 	.word	0x000064f0
        /*051c*/ 	.word	0x00000008
        /*0520*/ 	.word	0x00000000
        /*0524*/ 	.short	0x010a
        /*0526*/ 	.byte	0x3f
	.zero		1


	//   ....[71]....
        /*0528*/ 	.word	0x00006540
        /*052c*/ 	.word	0x00000009
        /*0530*/ 	.word	0x00000000
        /*0534*/ 	.short	0x010a
        /*0536*/ 	.byte	0x3f
	.zero		1


	//   ....[72]....
        /*0538*/ 	.word	0x00006590
        /*053c*/ 	.word	0x00000008
        /*0540*/ 	.word	0x00000000
        /*0544*/ 	.short	0x010a
        /*0546*/ 	.byte	0x3f
	.zero		1


	//   ....[73]....
        /*0548*/ 	.word	0x000065e0
        /*054c*/ 	.word	0x00000009
        /*0550*/ 	.word	0x00000000
        /*0554*/ 	.short	0x010a
        /*0556*/ 	.byte	0x3f
	.zero		1


	//   ....[74]....
        /*0558*/ 	.word	0x00006630
        /*055c*/ 	.word	0x00000008
        /*0560*/ 	.word	0x00000000
        /*0564*/ 	.short	0x010a
        /*0566*/ 	.byte	0x3f
	.zero		1


	//   ....[75]....
        /*0568*/ 	.word	0x00006680
        /*056c*/ 	.word	0x00000009
        /*0570*/ 	.word	0x00000000
        /*0574*/ 	.short	0x010a
        /*0576*/ 	.byte	0x3f
	.zero		1


	//   ....[76]....
        /*0578*/ 	.word	0x000066d0
        /*057c*/ 	.word	0x00000008
        /*0580*/ 	.word	0x00000000
        /*0584*/ 	.short	0x010a
        /*0586*/ 	.byte	0x3f
	.zero		1


	//   ....[77]....
        /*0588*/ 	.word	0x00006720
        /*058c*/ 	.word	0x0000000b
        /*0590*/ 	.word	0x00000000
        /*0594*/ 	.short	0x010a
        /*0596*/ 	.byte	0x3f
	.zero		1


	//----- nvinfo : EIATTR_NUM_MBARRIERS
	.align		4
.L_37:
        /*0598*/ 	.byte	0x03, 0x38
        /*059a*/ 	.short	0x0022


	//----- nvinfo : EIATTR_EXIT_INSTR_OFFSETS
	.align		4
        /*059c*/ 	.byte	0x04, 0x1c
        /*059e*/ 	.short	(.L_39 - .L_38)


	//   ....[0]....
.L_38:
        /*05a0*/ 	.word	0x00001300


	//   ....[1]....
        /*05a4*/ 	.word	0x00001360


	//   ....[2]....
        /*05a8*/ 	.word	0x00004b40


	//   ....[3]....
        /*05ac*/ 	.word	0x00004b70


	//   ....[4]....
        /*05b0*/ 	.word	0x000060b0


	//----- nvinfo : EIATTR_MAX_THREADS
	.align		4
.L_39:
        /*05b4*/ 	.byte	0x04, 0x05
        /*05b6*/ 	.short	(.L_41 - .L_40)
.L_40:
        /*05b8*/ 	.word	0x00000180
        /*05bc*/ 	.word	0x00000001
        /*05c0*/ 	.word	0x00000001


	//----- nvinfo : EIATTR_CRS_STACK_SIZE
	.align		4
.L_41:
        /*05c4*/ 	.byte	0x04, 0x1e
        /*05c6*/ 	.short	(.L_43 - .L_42)
.L_42:
        /*05c8*/ 	.word	0x00000000


	//----- nvinfo : EIATTR_CBANK_PARAM_SIZE
	.align		4
.L_43:
        /*05cc*/ 	.byte	0x03, 0x19
        /*05ce*/ 	.short	0x0470


	//----- nvinfo : EIATTR_PARAM_CBANK
	.align		4
        /*05d0*/ 	.byte	0x04, 0x0a
        /*05d2*/ 	.short	(.L_45 - .L_44)
	.align		4
.L_44:
        /*05d4*/ 	.word	index@(.nv.constant0._ZN7cutlass13device_kernelINS_4gemm6kernel13GemmUniversalIN4cute5tupleIJiiiiEEENS1_10collective13CollectiveMmaINS1_34MainloopSm90TmaGmmaWarpSpecializedILi14ENS5_IJNS4_1CILi1EEESB_SB_EEENS1_32KernelTmaWarpSpecializedPingpongEEENS5_IJNSA_ILi64EEESF_SF_EEENS_6half_tENS5_IJlSB_lEEESH_SI_NS4_8TiledMMAINS4_8MMA_AtomIJNS4_4SM904GMMA25MMA_64x64x16_F32F16F16_SSILNSM_5MajorE0ELSO_0ELNSM_7ScaleInE1ELSP_1EEEEEENS4_6LayoutISC_NS5_IJNSA_ILi0EEEST_ST_EEEEENS5_IJNS4_10UnderscoreESW_SW_EEEEENS4_13SM90_TMA_LOADENS4_14ComposedLayoutINS4_7SwizzleILi3ELi4ELi3EEENS4_18smem_ptr_flag_bitsILi16EEENSS_INS5_IJNSA_ILi8EEESF_EEENS5_IJSF_SB_EEEEEEEvNS4_8identityESZ_S19_vS1A_EENS_8epilogue10collective6detail29Sm90TmaWarpSpecializedAdapterINS1D_15DefaultEpilogueISH_SI_SI_NS1C_6thread17LinearCombinationISH_Li1EffLNS1H_9ScaleType4KindE0ELNS_15FloatRoundStyleE2ESH_EENS1_15EpilogueDefaultEEEEEvvEEEEvNT_6ParamsE)
        /*05d8*/ 	.short	0x0210
        /*05da*/ 	.short	0x0470


	//----- nvinfo : EIATTR_SW_WAR
	.align		4
.L_45:
        /*05dc*/ 	.byte	0x04, 0x36
        /*05de*/ 	.short	(.L_47 - .L_46)
.L_46:
        /*05e0*/ 	.word	0x00000008
.L_47:


//--------------------- .nv.callgraph             --------------------------
	.section	.nv.callgraph,"",@"SHT_CUDA_CALLGRAPH"
	.align	4
	.sectionentsize	8
	.align		4
        /*0000*/ 	.word	0x00000000
	.align		4
        /*0004*/ 	.word	0xffffffff
	.align		4
        /*0008*/ 	.word	index@(_ZN7cutlass13device_kernelINS_4gemm6kernel13GemmUniversalIN4cute5tupleIJiiiiEEENS1_10collective13CollectiveMmaINS1_34MainloopSm90TmaGmmaWarpSpecializedILi14ENS5_IJNS4_1CILi1EEESB_SB_EEENS1_32KernelTmaWarpSpecializedPingpongEEENS5_IJNSA_ILi64EEESF_SF_EEENS_6half_tENS5_IJlSB_lEEESH_SI_NS4_8TiledMMAINS4_8MMA_AtomIJNS4_4SM904GMMA25MMA_64x64x16_F32F16F16_SSILNSM_5MajorE0ELSO_0ELNSM_7ScaleInE1ELSP_1EEEEEENS4_6LayoutISC_NS5_IJNSA_ILi0EEEST_ST_EEEEENS5_IJNS4_10UnderscoreESW_SW_EEEEENS4_13SM90_TMA_LOADENS4_14ComposedLayoutINS4_7SwizzleILi3ELi4ELi3EEENS4_18smem_ptr_flag_bitsILi16EEENSS_INS5_IJNSA_ILi8EEESF_EEENS5_IJSF_SB_EEEEEEEvNS4_8identityESZ_S19_vS1A_EENS_8epilogue10collective6detail29Sm90TmaWarpSpecializedAdapterINS1D_15DefaultEpilogueISH_SI_SI_NS1C_6thread17LinearCombinationISH_Li1EffLNS1H_9ScaleType4KindE0ELNS_15FloatRoundStyleE2ESH_EENS1_15EpilogueDefaultEEEEEvvEEEEvNT_6ParamsE)
	.align		4
        /*000c*/ 	.word	index@(__assertfail)
	.align		4
        /*0010*/ 	.word	0x00000000
	.align		4
        /*0014*/ 	.word	0xfffffffe
	.align		4
        /*0018*/ 	.word	0x00000000
	.align		4
        /*001c*/ 	.word	0xfffffffd
	.align		4
        /*0020*/ 	.word	0x00000000
	.align		4
        /*0024*/ 	.word	0xfffffffc


//--------------------- .nv.constant4             --------------------------
	.section	.nv.constant4,"a",@progbits
	.align	8
	.align		8
.nv.constant4:
        /*0000*/ 	.dword	__assertfail
	.align		8
        /*0008*/ 	.dword	__unnamed_1
	.align		8
        /*0010*/ 	.dword	_ZN40_INTERNAL_bee4a69f_4_k_cu_0a8d6f4a_100204cuda3std3__45__cpo5beginE
	.align		8
        /*0018*/ 	.dword	_ZN40_INTERNAL_bee4a69f_4_k_cu_0a8d6f4a_100204cuda3std3__45__cpo3endE
	.align		8
        /*0020*/ 	.dword	_ZN40_INTERNAL_bee4a69f_4_k_cu_0a8d6f4a_100204cuda3std3__45__cpo6cbeginE
	.align		8
        /*0028*/ 	.dword	_ZN40_INTERNAL_bee4a69f_4_k_cu_0a8d6f4a_100204cuda3std3__45__cpo4cendE
	.align		8
        /*0030*/ 	.dword	_ZN40_INTERNAL_bee4a69f_4_k_cu_0a8d6f4a_100204cuda3std3__442_GLOBAL__N__bee4a69f_4_k_cu_0a8d6f4a_100206ignoreE
	.align		8
        /*0038*/ 	.dword	_ZN40_INTERNAL_bee4a69f_4_k_cu_0a8d6f4a_100204cuda3std3__419piecewise_constructE
	.align		8
        /*0040*/ 	.dword	_ZN40_INTERNAL_bee4a69f_4_k_cu_0a8d6f4a_100204cuda3std3__48in_placeE
	.align		8
        /*0048*/ 	.dword	_ZN40_INTERNAL_bee4a69f_4_k_cu_0a8d6f4a_100204cuda3std6ranges3__45__cpo4swapE
	.align		8
        /*0050*/ 	.dword	_ZN40_INTERNAL_bee4a69f_4_k_cu_0a8d6f4a_100204cuda3std6ranges3__45__cpo9iter_moveE
	.align		8
        /*0058*/ 	.dword	_ZN40_INTERNAL_bee4a69f_4_k_cu_0a8d6f4a_100204cute7productE
	.align		8
        /*0060*/ 	.dword	_ZN40_INTERNAL_bee4a69f_4_k_cu_0a8d6f4a_100204cute1_E
	.align		8
        /*0068*/ 	.dword	$str$22
	.align		8
        /*0070*/ 	.dword	$str$23


//--------------------- .text._ZN7cutlass13device_kernelINS_4gemm6kernel13GemmUniversalIN4cute5tupleIJiiiiEEENS1_10collective13CollectiveMmaINS1_34MainloopSm90TmaGmmaWarpSpecializedILi14ENS5_IJNS4_1CILi1EEESB_SB_EEENS1_32KernelTmaWarpSpecializedPingpongEEENS5_IJNSA_ILi64EEESF_SF_EEENS_6half_tENS5_IJlSB_lEEESH_SI_NS4_8TiledMMAINS4_8MMA_AtomIJNS4_4SM904GMMA25MMA_64x64x16_F32F16F16_SSILNSM_5MajorE0ELSO_0ELNSM_7ScaleInE1ELSP_1EEEEEENS4_6LayoutISC_NS5_IJNSA_ILi0EEEST_ST_EEEEENS5_IJNS4_10UnderscoreESW_SW_EEEEENS4_13SM90_TMA_LOADENS4_14ComposedLayoutINS4_7SwizzleILi3ELi4ELi3EEENS4_18smem_ptr_flag_bitsILi16EEENSS_INS5_IJNSA_ILi8EEESF_EEENS5_IJSF_SB_EEEEEEEvNS4_8identityESZ_S19_vS1A_EENS_8epilogue10collective6detail29Sm90TmaWarpSpecializedAdapterINS1D_15DefaultEpilogueISH_SI_SI_NS1C_6thread17LinearCombinationISH_Li1EffLNS1H_9ScaleType4KindE0ELNS_15FloatRoundStyleE2ESH_EENS1_15EpilogueDefaultEEEEEvvEEEEvNT_6ParamsE --------------------------
	.section	.text._ZN7cutlass13device_kernelINS_4gemm6kernel13GemmUniversalIN4cute5tupleIJiiiiEEENS1_10collective13CollectiveMmaINS1_34MainloopSm90TmaGmmaWarpSpecializedILi14ENS5_IJNS4_1CILi1EEESB_SB_EEENS1_32KernelTmaWarpSpecializedPingpongEEENS5_IJNSA_ILi64EEESF_SF_EEENS_6half_tENS5_IJlSB_lEEESH_SI_NS4_8TiledMMAINS4_8MMA_AtomIJNS4_4SM904GMMA25MMA_64x64x16_F32F16F16_SSILNSM_5MajorE0ELSO_0ELNSM_7ScaleInE1ELSP_1EEEEEENS4_6LayoutISC_NS5_IJNSA_ILi0EEEST_ST_EEEEENS5_IJNS4_10UnderscoreESW_SW_EEEEENS4_13SM90_TMA_LOADENS4_14ComposedLayoutINS4_7SwizzleILi3ELi4ELi3EEENS4_18smem_ptr_flag_bitsILi16EEENSS_INS5_IJNSA_ILi8EEESF_EEENS5_IJSF_SB_EEEEEEEvNS4_8identityESZ_S19_vS1A_EENS_8epilogue10collective6detail29Sm90TmaWarpSpecializedAdapterINS1D_15DefaultEpilogueISH_SI_SI_NS1C_6thread17LinearCombinationISH_Li1EffLNS1H_9ScaleType4KindE0ELNS_15FloatRoundStyleE2ESH_EENS1_15EpilogueDefaultEEEEEvvEEEEvNT_6ParamsE,"ax",@progbits
	.align	128
.text._ZN7cutlass13device_kernelINS_4gemm6kernel13GemmUniversalIN4cute5tupleIJiiiiEEENS1_10collective13CollectiveMmaINS1_34MainloopSm90TmaGmmaWarpSpecializedILi14ENS5_IJNS4_1CILi1EEESB_SB_EEENS1_32KernelTmaWarpSpecializedPingpongEEENS5_IJNSA_ILi64EEESF_SF_EEENS_6half_tENS5_IJlSB_lEEESH_SI_NS4_8TiledMMAINS4_8MMA_AtomIJNS4_4SM904GMMA25MMA_64x64x16_F32F16F16_SSILNSM_5MajorE0ELSO_0ELNSM_7ScaleInE1ELSP_1EEEEEENS4_6LayoutISC_NS5_IJNSA_ILi0EEEST_ST_EEEEENS5_IJNS4_10UnderscoreESW_SW_EEEEENS4_13SM90_TMA_LOADENS4_14ComposedLayoutINS4_7SwizzleILi3ELi4ELi3EEENS4_18smem_ptr_flag_bitsILi16EEENSS_INS5_IJNSA_ILi8EEESF_EEENS5_IJSF_SB_EEEEEEEvNS4_8identityESZ_S19_vS1A_EENS_8epilogue10collective6detail29Sm90TmaWarpSpecializedAdapterINS1D_15DefaultEpilogueISH_SI_SI_NS1C_6thread17LinearCombinationISH_Li1EffLNS1H_9ScaleType4KindE0ELNS_15FloatRoundStyleE2ESH_EENS1_15EpilogueDefaultEEEEEvvEEEEvNT_6ParamsE:
        .type           _ZN7cutlass13device_kernelINS_4gemm6kernel13GemmUniversalIN4cute5tupleIJiiiiEEENS1_10collective13CollectiveMmaINS1_34MainloopSm90TmaGmmaWarpSpecializedILi14ENS5_IJNS4_1CILi1EEESB_SB_EEENS1_32KernelTmaWarpSpecializedPingpongEEENS5_IJNSA_ILi64EEESF_SF_EEENS_6half_tENS5_IJlSB_lEEESH_SI_NS4_8TiledMMAINS4_8MMA_AtomIJNS4_4SM904GMMA25MMA_64x64x16_F32F16F16_SSILNSM_5MajorE0ELSO_0ELNSM_7ScaleInE1ELSP_1EEEEEENS4_6LayoutISC_NS5_IJNSA_ILi0EEEST_ST_EEEEENS5_IJNS4_10UnderscoreESW_SW_EEEEENS4_13SM90_TMA_LOADENS4_14ComposedLayoutINS4_7SwizzleILi3ELi4ELi3EEENS4_18smem_ptr_flag_bitsILi16EEENSS_INS5_IJNSA_ILi8EEESF_EEENS5_IJSF_SB_EEEEEEEvNS4_8identityESZ_S19_vS1A_EENS_8epilogue10collective6detail29Sm90TmaWarpSpecializedAdapterINS1D_15DefaultEpilogueISH_SI_SI_NS1C_6thread17LinearCombinationISH_Li1EffLNS1H_9ScaleType4KindE0ELNS_15FloatRoundStyleE2ESH_EENS1_15EpilogueDefaultEEEEEvvEEEEvNT_6ParamsE,@function
        .size           _ZN7cutlass13device_kernelINS_4gemm6kernel13GemmUniversalIN4cute5tupleIJiiiiEEENS1_10collective13CollectiveMmaINS1_34MainloopSm90TmaGmmaWarpSpecializedILi14ENS5_IJNS4_1CILi1EEESB_SB_EEENS1_32KernelTmaWarpSpecializedPingpongEEENS5_IJNSA_ILi64EEESF_SF_EEENS_6half_tENS5_IJlSB_lEEESH_SI_NS4_8TiledMMAINS4_8MMA_AtomIJNS4_4SM904GMMA25MMA_64x64x16_F32F16F16_SSILNSM_5MajorE0ELSO_0ELNSM_7ScaleInE1ELSP_1EEEEEENS4_6LayoutISC_NS5_IJNSA_ILi0EEEST_ST_EEEEENS5_IJNS4_10UnderscoreESW_SW_EEEEENS4_13SM90_TMA_LOADENS4_14ComposedLayoutINS4_7SwizzleILi3ELi4ELi3EEENS4_18smem_ptr_flag_bitsILi16EEENSS_INS5_IJNSA_ILi8EEESF_EEENS5_IJSF_SB_EEEEEEEvNS4_8identityESZ_S19_vS1A_EENS_8epilogue10collective6detail29Sm90TmaWarpSpecializedAdapterINS1D_15DefaultEpilogueISH_SI_SI_NS1C_6thread17LinearCombinationISH_Li1EffLNS1H_9ScaleType4KindE0ELNS_15FloatRoundStyleE2ESH_EENS1_15EpilogueDefaultEEEEEvvEEEEvNT_6ParamsE,(.L_x_154 - _ZN7cutlass13device_kernelINS_4gemm6kernel13GemmUniversalIN4cute5tupleIJiiiiEEENS1_10collective13CollectiveMmaINS1_34MainloopSm90TmaGmmaWarpSpecializedILi14ENS5_IJNS4_1CILi1EEESB_SB_EEENS1_32KernelTmaWarpSpecializedPingpongEEENS5_IJNSA_ILi64EEESF_SF_EEENS_6half_tENS5_IJlSB_lEEESH_SI_NS4_8TiledMMAINS4_8MMA_AtomIJNS4_4SM904GMMA25MMA_64x64x16_F32F16F16_SSILNSM_5MajorE0ELSO_0ELNSM_7ScaleInE1ELSP_1EEEEEENS4_6LayoutISC_NS5_IJNSA_ILi0EEEST_ST_EEEEENS5_IJNS4_10UnderscoreESW_SW_EEEEENS4_13SM90_TMA_LOADENS4_14ComposedLayoutINS4_7SwizzleILi3ELi4ELi3EEENS4_18smem_ptr_flag_bitsILi16EEENSS_INS5_IJNSA_ILi8EEESF_EEENS5_IJSF_SB_EEEEEEEvNS4_8identityESZ_S19_vS1A_EENS_8epilogue10collective6detail29Sm90TmaWarpSpecializedAdapterINS1D_15DefaultEpilogueISH_SI_SI_NS1C_6thread17LinearCombinationISH_Li1EffLNS1H_9ScaleType4KindE0ELNS_15FloatRoundStyleE2ESH_EENS1_15EpilogueDefaultEEEEEvvEEEEvNT_6ParamsE)
        .other          _ZN7cutlass13device_kernelINS_4gemm6kernel13GemmUniversalIN4cute5tupleIJiiiiEEENS1_10collective13CollectiveMmaINS1_34MainloopSm90TmaGmmaWarpSpecializedILi14ENS5_IJNS4_1CILi1EEESB_SB_EEENS1_32KernelTmaWarpSpecializedPingpongEEENS5_IJNSA_ILi64EEESF_SF_EEENS_6half_tENS5_IJlSB_lEEESH_SI_NS4_8TiledMMAINS4_8MMA_AtomIJNS4_4SM904GMMA25MMA_64x64x16_F32F16F16_SSILNSM_5MajorE0ELSO_0ELNSM_7ScaleInE1ELSP_1EEEEEENS4_6LayoutISC_NS5_IJNSA_ILi0EEEST_ST_EEEEENS5_IJNS4_10UnderscoreESW_SW_EEEEENS4_13SM90_TMA_LOADENS4_14ComposedLayoutINS4_7SwizzleILi3ELi4ELi3EEENS4_18smem_ptr_flag_bitsILi16EEENSS_INS5_IJNSA_ILi8EEESF_EEENS5_IJSF_SB_EEEEEEEvNS4_8identityESZ_S19_vS1A_EENS_8epilogue10collective6detail29Sm90TmaWarpSpecializedAdapterINS1D_15DefaultEpilogueISH_SI_SI_NS1C_6thread17LinearCombinationISH_Li1EffLNS1H_9ScaleType4KindE0ELNS_15FloatRoundStyleE2ESH_EENS1_15EpilogueDefaultEEEEEvvEEEEvNT_6ParamsE,@"STO_CUDA_ENTRY STV_DEFAULT"
_ZN7cutlass13device_kernelINS_4gemm6kernel13GemmUniversalIN4cute5tupleIJiiiiEEENS1_10collective13CollectiveMmaINS1_34MainloopSm90TmaGmmaWarpSpecializedILi14ENS5_IJNS4_1CILi1EEESB_SB_EEENS1_32KernelTmaWarpSpecializedPingpongEEENS5_IJNSA_ILi64EEESF_SF_EEENS_6half_tENS5_IJlSB_lEEESH_SI_NS4_8TiledMMAINS4_8MMA_AtomIJNS4_4SM904GMMA25MMA_64x64x16_F32F16F16_SSILNSM_5MajorE0ELSO_0ELNSM_7ScaleInE1ELSP_1EEEEEENS4_6LayoutISC_NS5_IJNSA_ILi0EEEST_ST_EEEEENS5_IJNS4_10UnderscoreESW_SW_EEEEENS4_13SM90_TMA_LOADENS4_14ComposedLayoutINS4_7SwizzleILi3ELi4ELi3EEENS4_18smem_ptr_flag_bitsILi16EEENSS_INS5_IJNSA_ILi8EEESF_EEENS5_IJSF_SB_EEEEEEEvNS4_8identityESZ_S19_vS1A_EENS_8epilogue10collective6detail29Sm90TmaWarpSpecializedAdapterINS1D_15DefaultEpilogueISH_SI_SI_NS1C_6thread17LinearCombinationISH_Li1EffLNS1H_9ScaleType4KindE0ELNS_15FloatRoundStyleE2ESH_EENS1_15EpilogueDefaultEEEEEvvEEEEvNT_6ParamsE:
[----:B------:R-:W0:Y:S02]  /*0000*/  LDC R1, c[0x0][0x28] ;  /* 0x00000a00ff017b82 */ /* 0x000e240000000800 */
[----:B0-----:R-:W-:Y:S01]  /*0010*/  VIADD R1, R1, 0xfffffff8 ;  /* 0xfffffff801017836 */ /* 0x001fe20000000000 */
[----:B------:R-:W0:Y:S01]  /*0020*/  S2R R4, SR_TID.X ;  /* 0x0000000000047919 */ /* 0x000e220000002100 */
[----:B------:R-:W-:Y:S01]  /*0030*/  ELECT P0, URZ, PT ;  /* 0x00000000003f782f */ /* 0x000fe20003800000 */
[----:B------:R-:W-:Y:S01]  /*0040*/  BSSY B0, `(.L_x_0) ;  /* 0x000000f000007945 */ /* 0x000fe20003800000 */
[--C-:B0-----:R-:W-:Y:S02]  /*0050*/  SHF.R.U32.HI R0, RZ, 0x5, R4.reuse ;  /* 0x00000005ff007819 */ /* 0x101fe40000011604 */
[----:B------:R-:W-:-:S03]  /*0060*/  SHF.R.U32.HI R5, RZ, 0x7, R4 ;  /* 0x00000007ff057819 */ /* 0x000fc60000011604 */
[----:B------:R-:W0:Y:S04]  /*0070*/  SHFL.IDX PT, R2, R0, RZ, 0x1f ;  /* 0x00001fff00027589 */ /* 0x000e2800000e0000 */
[----:B------:R1:W2:Y:S01]  /*0080*/  SHFL.IDX PT, R8, R5, RZ, 0x1f ;  /* 0x00001fff05087589 */ /* 0x0002a200000e0000 */
[----:B0-----:R-:W-:-:S13]  /*0090*/  ISETP.NE.OR P0, PT, R2, RZ, !P0 ;  /* 0x000000ff0200720c */ /* 0x001fda0004705670 */
[----:B-12---:R-:W-:Y:S05]  /*00a0*/  @P0 BRA `(.L_x_1) ;  /* 0x0000000000200947 */ /* 0x006fea0003800000 */
[----:B------:R-:W-:Y:S02]  /*00b0*/  ULDC.64 UR4, c[0x0][0x198] ;  /* 0x0000660000047ab9 */ /* 0x000fe40000000a00 */
[----:B------:R-:W-:Y:S02]  /*00c0*/  UIADD3 UR6, UP0, UR4, 0xf0, URZ ;  /* 0x000000f004067890 */ /* 0x000fe4000ff1e03f */
[----:B------:R-:W-:Y:S02]  /*00d0*/  UIADD3 UR4, UP1, UR4, 0x1f0, URZ ;  /* 0x000001f004047890 */ /* 0x000fe4000ff3e03f */
[----:B------:R-:W-:Y:S02]  /*00e0*/  UIADD3.X UR7, URZ, UR5, URZ, UP0, !UPT ;  /* 0x000000053f077290 */ /* 0x000fe400087fe43f */
[----:B------:R-:W-:-:S07]  /*00f0*/  UIADD3.X UR5, URZ, UR5, URZ, UP1, !UPT ;  /* 0x000000053f057290 */ /* 0x000fce0008ffe43f */
[----:B------:R0:W-:Y:S02]  /*0100*/  UTMACCTL.PF [UR6] ;  /* 0x00000000060079b9 */ /* 0x0001e40008040000 */
[----:B------:R0:W-:Y:S02]  /*0110*/  UTMACCTL.PF [UR4] ;  /* 0x00000000040079b9 */ /* 0x0001e40008040000 */
[----:B0-----:R-:W-:Y:S01]  /*0120*/  NOP ;  /* 0x0000000000007918 */ /* 0x001fe20000000000 */
.L_x_1:
[----:B------:R-:W-:Y:S05]  /*0130*/  BSYNC B0 ;  /* 0x0000000000007941 */ /* 0x000fea0003800000 */
.L_x_0:
[----:B------:R-:W0:Y:S02]  /*0140*/  SHFL.IDX PT, R3, R0, RZ, 0x1f ;  /* 0x00001fff00037589 */ /* 0x000e2400000e0000 */
[----:B0-----:R-:W-:-:S13]  /*0150*/  ISETP.NE.AND P0, PT, R3, RZ, PT ;  /* 0x000000ff0300720c */ /* 0x001fda0003f05270 */
[----:B------:R-:W-:Y:S05]  /*0160*/  @P0 BRA `(.L_x_2) ;  /* 0x0000000000b40947 */ /* 0x000fea0003800000 */
[----:B------:R-:W-:Y:S01]  /*0170*/  ELECT P0, URZ, PT ;  /* 0x00000000003f782f */ /* 0x000fe20003800000 */
[----:B------:R-:W-:-:S12]  /*0180*/  BSSY B0, `(.L_x_2) ;  /* 0x000002b000007945 */ /* 0x000fd80003800000 */
[----:B------:R-:W-:Y:S05]  /*0190*/  @!P0 BRA `(.L_x_3) ;  /* 0x0000000000a48947 */ /* 0x000fea0003800000 */
[----:B------:R-:W0:Y:S01]  /*01a0*/  S2UR UR8, SR_CgaCtaId ;  /* 0x00000000000879c3 */ /* 0x000e220000008800 */
[----:B------:R-:W-:Y:S01]  /*01b0*/  UMOV UR4, 0x400 ;  /* 0x0000040000047882 */ /* 0x000fe20000000000 */
[----:B------:R-:W-:Y:S01]  /*01c0*/  UMOV UR5, 0x1 ;  /* 0x0000000100057882 */ /* 0x000fe20000000000 */
[----:B------:R-:W-:Y:S02]  /*01d0*/  UMOV UR6, 0x80 ;  /* 0x0000008000067882 */ /* 0x000fe40000000000 */
[----:B------:R-:W-:-:S04]  /*01e0*/  UIADD3 UR6, -UR6, 0x100000, URZ ;  /* 0x0010000006067890 */ /* 0x000fc8000fffe13f */
[----:B------:R-:W-:Y:S02]  /*01f0*/  USHF.L.U32 UR7, UR6, 0xb, URZ ;  /* 0x0000000b06077899 */ /* 0x000fe4000800063f */
[----:B------:R-:W-:Y:S02]  /*0200*/  USHF.L.U32 UR6, UR6, 0x1, URZ ;  /* 0x0000000106067899 */ /* 0x000fe4000800063f */
[----:B0-----:R-:W-:Y:S02]  /*0210*/  ULEA UR8, UR8, UR4, 0x18 ;  /* 0x0000000408087291 */ /* 0x001fe4000f8ec03f */
[----:B------:R-:W-:-:S04]  /*0220*/  UIADD3 UR4, -UR5, 0x100000, URZ ;  /* 0x0010000005047890 */ /* 0x000fc8000fffe13f */
[----:B------:R-:W-:Y:S02]  /*0230*/  USHF.L.U32 UR5, UR4, 0xb, URZ ;  /* 0x0000000b04057899 */ /* 0x000fe4000800063f */
[----:B------:R-:W-:Y:S01]  /*0240*/  USHF.L.U32 UR4, UR4, 0x1, URZ ;  /* 0x0000000104047899 */ /* 0x000fe2000800063f */
[----:B------:R-:W0:Y:S11]  /*0250*/  FENCE.VIEW.ASYNC.S ;  /* 0x00000000000073c6 */ /* 0x000e360000000000 */
[----:B0-----:R0:W1:Y:S01]  /*0260*/  SYNCS.EXCH.64 URZ, [UR8], UR4 ;  /* 0x00000004083f75b2 */ /* 0x0010620008000100 */
[----:B------:R0:W2:Y:S01]  /*0270*/  SYNCS.EXCH.64 URZ, [UR8+0x70], UR6 ;  /* 0x00007006083f75b2 */ /* 0x0000a20008000100 */
[----:B------:R0:W3:Y:S01]  /*0280*/  SYNCS.EXCH.64 URZ, [UR8+0x8], UR4 ;  /* 0x00000804083f75b2 */ /* 0x0000e20008000100 */
[----:B------:R0:W4:Y:S01]  /*0290*/  SYNCS.EXCH.64 URZ, [UR8+0x78], UR6 ;  /* 0x00007806083f75b2 */ /* 0x0001220008000100 */
[----:B------:R0:W0:Y:S01]  /*02a0*/  SYNCS.EXCH.64 URZ, [UR8+0x10], UR4 ;  /* 0x00001004083f75b2 */ /* 0x0000220008000100 */
        /* <DEDUP_REMOVED lines=23> */
[----:B-1234-:R-:W-:Y:S01]  /*0420*/  NOP ;  /* 0x0000000000007918 */ /* 0x01efe20000000000 */
.L_x_3:
[----:B0-----:R-:W-:Y:S05]  /*0430*/  BSYNC B0 ;  /* 0x0000000000007941 */ /* 0x001fea0003800000 */
.L_x_2:
[----:B------:R-:W0:Y:S01]  /*0440*/  SHFL.IDX PT, R6, R0, RZ, 0x1f ;  /* 0x00001fff00067589 */ /* 0x000e2200000e0000 */
[----:B------:R-:W-:Y:S01]  /*0450*/  ELECT P0, URZ, PT ;  /* 0x00000000003f782f */ /* 0x000fe20003800000 */
[----:B------:R-:W-:Y:S01]  /*0460*/  NOP ;  /* 0x0000000000007918 */ /* 0x000fe20000000000 */
[----:B------:R-:W-:Y:S01]  /*0470*/  ELECT P1, URZ, PT ;  /* 0x00000000003f782f */ /* 0x000fe20003820000 */
[----:B------:R-:W1:Y:S01]  /*0480*/  SHFL.IDX PT, R3, R0, RZ, 0x1f ;  /* 0x00001fff00037589 */ /* 0x000e6200000e0000 */
[----:B------:R-:W-:Y:S01]  /*0490*/  UMOV UR4, 0x20 ;  /* 0x0000002000047882 */ /* 0x000fe20000000000 */
[----:B------:R-:W-:Y:S01]  /*04a0*/  UMOV UR11, 0x80 ;  /* 0x00000080000b7882 */ /* 0x000fe20000000000 */
[----:B------:R-:W-:Y:S01]  /*04b0*/  NOP ;  /* 0x0000000000007918 */ /* 0x000fe20000000000 */
[C---:B------:R-:W-:Y:S01]  /*04c0*/  VIADD R33, R8.reuse, 0xffffffff ;  /* 0xffffffff08217836 */ /* 0x040fe20000000000 */
[----:B------:R-:W2:Y:S01]  /*04d0*/  SHFL.IDX PT, R5, R5, RZ, 0x1f ;  /* 0x00001fff05057589 */ /* 0x000ea200000e0000 */
[----:B------:R-:W-:Y:S01]  /*04e0*/  ULDC.64 UR36, c[0x0][0x208] ;  /* 0x0000820000247ab9 */ /* 0x000fe20000000a00 */
[----:B------:R-:W-:-:S02]  /*04f0*/  ISETP.NE.AND P2, PT, R8, RZ, PT ;  /* 0x000000ff0800720c */ /* 0x000fc40003f45270 */
[----:B------:R-:W-:Y:S02]  /*0500*/  ISETP.GE.U32.AND P3, PT, R33, 0x2, PT ;  /* 0x000000022100780c */ /* 0x000fe40003f66070 */
[----:B0-----:R-:W-:Y:S02]  /*0510*/  ISETP.NE.OR P0, PT, R6, RZ, !P0 ;  /* 0x000000ff0600720c */ /* 0x001fe40004705670 */
[----:B-1----:R-:W-:Y:S02]  /*0520*/  ISETP.NE.OR P1, PT, R3, RZ, !P1 ;  /* 0x000000ff0300720c */ /* 0x002fe40004f25670 */
[----:B------:R-:W-:-:S04]  /*0530*/  SHF.R.S32.HI R3, RZ, 0x1f, R2 ;  /* 0x0000001fff037819 */ /* 0x000fc80000011402 */
[----:B------:R-:W-:-:S05]  /*0540*/  LEA.HI R3, R3, R2, RZ, 0x2 ;  /* 0x0000000203037211 */ /* 0x000fca00078f10ff */
[----:B------:R-:W-:Y:S01]  /*0550*/  VOTEU.ALL UP0, P0 ;  /* 0x00000000003f7886 */ /* 0x000fe20000000000 */
[----:B------:R-:W-:Y:S01]  /*0560*/  LOP3.LUT R3, R3, 0xfffffffc, RZ, 0xc0, !PT ;  /* 0xfffffffc03037812 */ /* 0x000fe200078ec0ff */
[----:B------:R-:W-:-:S03]  /*0570*/  VOTEU.ALL UP1, P1 ;  /* 0x00000000003f7886 */ /* 0x000fc60000820000 */
[----:B------:R-:W0:Y:S01]  /*0580*/  @!UP0 S2UR UR7, SR_CgaCtaId ;  /* 0x00000000000789c3 */ /* 0x000e220000008800 */
[----:B------:R-:W-:Y:S01]  /*0590*/  @!UP0 UMOV UR6, 0x400 ;  /* 0x0000040000068882 */ /* 0x000fe20000000000 */
[----:B------:R-:W-:-:S04]  /*05a0*/  @!UP0 UIADD3 UR4, -UR4, 0x100000, URZ ;  /* 0x0010000004048890 */ /* 0x000fc8000fffe13f */
[----:B------:R-:W-:Y:S02]  /*05b0*/  @!UP0 USHF.L.U32 UR5, UR4, 0xb, URZ ;  /* 0x0000000b04058899 */ /* 0x000fe4000800063f */
[----:B------:R-:W-:Y:S01]  /*05c0*/  @!UP0 USHF.L.U32 UR4, UR4, 0x1, URZ ;  /* 0x0000000104048899 */ /* 0x000fe2000800063f */
[----:B------:R-:W-:Y:S01]  /*05d0*/  IMAD.IADD R0, R2, 0x1, -R3 ;  /* 0x0000000102007824 */ /* 0x000fe200078e0a03 */
[----:B------:R-:W-:Y:S01]  /*05e0*/  @!UP1 UMOV UR9, 0x400 ;  /* 0x0000040000099882 */ /* 0x000fe20000000000 */
[----:B------:R-:W-:Y:S01]  /*05f0*/  VOTEU.ALL UP2, P1 ;  /* 0x00000000003f7886 */ /* 0x000fe20000840000 */
[----:B------:R-:W-:Y:S01]  /*0600*/  VOTEU.ALL UP3, P1 ;  /* 0x00000000003f7886 */ /* 0x000fe20000860000 */
[----:B------:R-:W-:Y:S01]  /*0610*/  VOTEU.ALL UP4, P1 ;  /* 0x00000000003f7886 */ /* 0x000fe20000880000 */
[----:B------:R-:W1:Y:S01]  /*0620*/  @!UP1 S2UR UR10, SR_CgaCtaId ;  /* 0x00000000000a99c3 */ /* 0x000e620000008800 */
[----:B------:R-:W-:Y:S01]  /*0630*/  VOTEU.ALL UP5, P1 ;  /* 0x00000000003f7886 */ /* 0x000fe200008a0000 */
[----:B------:R-:W-:-:S04]  /*0640*/  SHF.R.S32.HI R3, RZ, 0x1f, R4 ;  /* 0x0000001fff037819 */ /* 0x000fc80000011404 */
[----:B------:R-:W-:-:S04]  /*0650*/  LEA.HI R3, R3, R4, RZ, 0x7 ;  /* 0x0000000403037211 */ /* 0x000fc800078f38ff */
[----:B------:R-:W-:-:S05]  /*0660*/  LOP3.LUT R3, R3, 0xffffff80, RZ, 0xc0, !PT ;  /* 0xffffff8003037812 */ /* 0x000fca00078ec0ff */
[----:B------:R-:W-:Y:S01]  /*0670*/  IMAD.IADD R3, R4, 0x1, -R3 ;  /* 0x0000000104037824 */ /* 0x000fe200078e0a03 */
[----:B0-----:R-:W-:Y:S02]  /*0680*/  @!UP0 ULEA UR8, UR7, UR6, 0x18 ;  /* 0x0000000607088291 */ /* 0x001fe4000f8ec03f */
[----:B------:R-:W-:-:S04]  /*0690*/  @!UP1 UIADD3 UR6, -UR11, 0x100000, URZ ;  /* 0x001000000b069890 */ /* 0x000fc8000fffe13f */
[----:B------:R-:W-:Y:S02]  /*06a0*/  @!UP1 USHF.L.U32 UR7, UR6, 0xb, URZ ;  /* 0x0000000b06079899 */ /* 0x000fe4000800063f */
[----:B------:R-:W-:Y:S01]  /*06b0*/  @!UP1 USHF.L.U32 UR6, UR6, 0x1, URZ ;  /* 0x0000000106069899 */ /* 0x000fe2000800063f */
[----:B------:R-:W-:Y:S01]  /*06c0*/  VOTEU.ALL UP0, P0 ;  /* 0x00000000003f7886 */ /* 0x000fe20000000000 */
[----:B-1----:R-:W-:Y:S01]  /*06d0*/  @!UP1 ULEA UR9, UR10, UR9, 0x18 ;  /* 0x000000090a099291 */ /* 0x002fe2000f8ec03f */
[----:B------:R-:W-:Y:S02]  /*06e0*/  VOTEU.ALL UP1, P0 ;  /* 0x00000000003f7886 */ /* 0x000fe40000020000 */
[----:B------:R-:W-:Y:S01]  /*06f0*/  ULDC.64 UR10, c[0x0][0x598] ;  /* 0x00016600000a7ab9 */ /* 0x000fe20000000a00 */
[----:B------:R-:W-:Y:S01]  /*0700*/  ISETP.NE.AND P0, PT, R0, 0x3, PT ;  /* 0x000000030000780c */ /* 0x000fe20003f05270 */
[----:B------:R-:W0:Y:S02]  /*0710*/  FENCE.VIEW.ASYNC.S ;  /* 0x00000000000073c6 */ /* 0x000e240000000000 */
[----:B0-----:R0:W1:Y:S01]  /*0720*/  @!UP0 SYNCS.EXCH.64 URZ, [UR8+0x110], UR4 ;  /* 0x00011004083f85b2 */ /* 0x0010620008000100 */
[----:B------:R-:W-:-:S02]  /*0730*/  ISETP.NE.U32.AND P1, PT, RZ, UR10, PT ;  /* 0x0000000aff007c0c */ /* 0x000fc4000bf25070 */
[----:B------:R-:W-:Y:S02]  /*0740*/  ISETP.EQ.OR P0, PT, R0, RZ, !P0 ;  /* 0x000000ff0000720c */ /* 0x000fe40004702670 */
[----:B------:R-:W-:Y:S02]  /*0750*/  ISETP.NE.AND.EX P1, PT, RZ, UR11, PT, P1 ;  /* 0x0000000bff007c0c */ /* 0x000fe4000bf25310 */
[----:B------:R-:W-:-:S04]  /*0760*/  ISETP.EQ.AND P0, PT, R8, RZ, P0 ;  /* 0x000000ff0800720c */ /* 0x000fc80000702270 */
[----:B------:R-:W-:-:S04]  /*0770*/  SEL R16, RZ, 0x1, !P0 ;  /* 0x00000001ff107807 */ /* 0x000fc80004000000 */
[----:B------:R-:W-:Y:S01]  /*0780*/  SEL R16, R16, 0x2, P3 ;  /* 0x0000000210107807 */ /* 0x000fe20001800000 */
[----:B------:R0:W1:Y:S01]  /*0790*/  @!UP1 SYNCS.EXCH.64 URZ, [UR8+0x118], UR4 ;  /* 0x00011804083f95b2 */ /* 0x0000620008000100 */
[----:B------:R-:W-:Y:S01]  /*07a0*/  NOP ;  /* 0x0000000000007918 */ /* 0x000fe20000000000 */
[----:B------:R0:W1:Y:S01]  /*07b0*/  @!UP2 SYNCS.EXCH.64 URZ, [UR9+0xf0], UR6 ;  /* 0x0000f006093fa5b2 */ /* 0x0000620008000100 */
[----:B------:R0:W1:Y:S01]  /*07c0*/  @!UP3 SYNCS.EXCH.64 URZ, [UR9+0xf8], UR6 ;  /* 0x0000f806093fb5b2 */ /* 0x0000620008000100 */
[----:B------:R0:W1:Y:S01]  /*07d0*/  @!UP4 SYNCS.EXCH.64 URZ, [UR9+0x100], UR6 ;  /* 0x00010006093fc5b2 */ /* 0x0000620008000100 */
[----:B------:R0:W1:Y:S01]  /*07e0*/  @!UP5 SYNCS.EXCH.64 URZ, [UR9+0x108], UR6 ;  /* 0x00010806093fd5b2 */ /* 0x0000620008000100 */
[----:B------:R-:W-:Y:S01]  /*07f0*/  NOP ;  /* 0x0000000000007918 */ /* 0x000fe20000000000 */
[----:B-1----:R-:W-:Y:S06]  /*0800*/  BAR.SYNC.DEFER_BLOCKING 0x0 ;  /* 0x0000000000007b1d */ /* 0x002fec0000010000 */
[----:B0-2---:R-:W-:Y:S05]  /*0810*/  @!P1 BRA `(.L_x_4) ;  /* 0x00000000001c9947 */ /* 0x005fea0003800000 */
[----:B------:R-:W0:Y:S02]  /*0820*/  LDC.64 R6, c[0x0][0x598] ;  /* 0x00016600ff067b82 */ /* 0x000e240000000a00 */
[----:B0-----:R-:W2:Y:S02]  /*0830*/  LDG.E.64 R6, desc[UR36][R6.64] ;  /* 0x0000002406067981 */ /* 0x001ea4000c1e1b00 */
[----:B--2---:R-:W-:-:S04]  /*0840*/  ISETP.NE.U32.AND P0, PT, R6, RZ, PT ;  /* 0x000000ff0600720c */ /* 0x004fc80003f05070 */
[----:B------:R-:W-:-:S13]  /*0850*/  ISETP.NE.AND.EX P0, PT, R7, RZ, PT, P0 ;  /* 0x000000ff0700720c */ /* 0x000fda0003f05300 */
[----:B------:R-:W-:Y:S05]  /*0860*/  @!P0 BRA `(.L_x_4) ;  /* 0x0000000000088947 */ /* 0x000fea0003800000 */
[----:B------:R1:W5:Y:S01]  /*0870*/  LD.E R56, desc[UR36][R6.64] ;  /* 0x0000002406387980 */ /* 0x000362000c101900 */
[----:B------:R-:W-:Y:S05]  /*0880*/  BRA `(.L_x_5) ;  /* 0x0000000000247947 */ /* 0x000fea0003800000 */
.L_x_4:
[----:B------:R-:W-:Y:S02]  /*0890*/  ULDC.64 UR4, c[0x0][0x588] ;  /* 0x0001620000047ab9 */ /* 0x000fe40000000a00 */
[----:B------:R-:W-:-:S04]  /*08a0*/  ISETP.NE.U32.AND P0, PT, RZ, UR4, PT ;  /* 0x00000004ff007c0c */ /* 0x000fc8000bf05070 */
[----:B------:R-:W-:-:S13]  /*08b0*/  ISETP.NE.AND.EX P0, PT, RZ, UR5, PT, P0 ;  /* 0x00000005ff007c0c */ /* 0x000fda000bf05300 */
[----:B------:R-:W-:Y:S05]  /*08c0*/  @!P0 BRA `(.L_x_6) ;  /* 0x00000000000c8947 */ /* 0x000fea0003800000 */
[----:B------:R-:W0:Y:S02]  /*08d0*/  LDC.64 R56, c[0x0][0x588] ;  /* 0x00016200ff387b82 */ /* 0x000e240000000a00 */
[----:B0-----:R0:W5:Y:S01]  /*08e0*/  LDG.E R56, desc[UR36][R56.64] ;  /* 0x0000002438387981 */ /* 0x001162000c1e1900 */
[----:B------:R-:W-:Y:S05]  /*08f0*/  BRA `(.L_x_5) ;  /* 0x0000000000087947 */ /* 0x000fea0003800000 */
.L_x_6:
[----:B------:R-:W-:Y:S02]  /*0900*/  ULDC UR4, c[0x0][0x580] ;  /* 0x0001600000047ab9 */ /* 0x000fe40000000800 */
[----:B------:R-:W-:-:S07]  /*0910*/  IMAD.U32 R56, RZ, RZ, UR4 ;  /* 0x00000004ff387e24 */ /* 0x000fce000f8e00ff */
.L_x_5:
[----:B------:R-:W-:Y:S02]  /*0920*/  ULDC.64 UR4, c[0x0][0x5a0] ;  /* 0x0001680000047ab9 */ /* 0x000fe40000000a00 */
[----:B------:R-:W-:-:S04]  /*0930*/  ISETP.NE.U32.AND P0, PT, RZ, UR4, PT ;  /* 0x00000004ff007c0c */ /* 0x000fc8000bf05070 */
[----:B------:R-:W-:-:S13]  /*0940*/  ISETP.NE.AND.EX P0, PT, RZ, UR5, PT, P0 ;  /* 0x00000005ff007c0c */ /* 0x000fda000bf05300 */
[----:B------:R-:W-:Y:S05]  /*0950*/  @!P0 BRA `(.L_x_7) ;  /* 0x00000000001c8947 */ /* 0x000fea0003800000 */
[----:B-1----:R-:W1:Y:S02]  /*0960*/  LDC.64 R6, c[0x0][0x5a0] ;  /* 0x00016800ff067b82 */ /* 0x002e640000000a00 */
[----:B-1----:R-:W2:Y:S02]  /*0970*/  LDG.E.64 R6, desc[UR36][R6.64] ;  /* 0x0000002406067981 */ /* 0x002ea4000c1e1b00 */
[----:B--2---:R-:W-:-:S04]  /*0980*/  ISETP.NE.U32.AND P0, PT, R6, RZ, PT ;  /* 0x000000ff0600720c */ /* 0x004fc80003f05070 */
[----:B------:R-:W-:-:S13]  /*0990*/  ISETP.NE.AND.EX P0, PT, R7, RZ, PT, P0 ;  /* 0x000000ff0700720c */ /* 0x000fda0003f05300 */
[----:B------:R-:W-:Y:S05]  /*09a0*/  @!P0 BRA `(.L_x_7) ;  /* 0x0000000000088947 */ /* 0x000fea0003800000 */
[----:B0-----:R2:W5:Y:S01]  /*09b0*/  LD.E R57, desc[UR36][R6.64] ;  /* 0x0000002406397980 */ /* 0x001562000c101900 */
[----:B------:R-:W-:Y:S05]  /*09c0*/  BRA `(.L_x_8) ;  /* 0x0000000000247947 */ /* 0x000fea0003800000 */
.L_x_7:
[----:B------:R-:W-:Y:S02]  /*09d0*/  ULDC.64 UR4, c[0x0][0x590] ;  /* 0x0001640000047ab9 */ /* 0x000fe40000000a00 */
[----:B------:R-:W-:-:S04]  /*09e0*/  ISETP.NE.U32.AND P0, PT, RZ, UR4, PT ;  /* 0x00000004ff007c0c */ /* 0x000fc8000bf05070 */
[----:B------:R-:W-:-:S13]  /*09f0*/  ISETP.NE.AND.EX P0, PT, RZ, UR5, PT, P0 ;  /* 0x00000005ff007c0c */ /* 0x000fda000bf05300 */
[----:B------:R-:W-:Y:S05]  /*0a00*/  @!P0 BRA `(.L_x_9) ;  /* 0x00000000000c8947 */ /* 0x000fea0003800000 */
[----:B-1----:R-:W0:Y:S02]  /*0a10*/  LDC.64 R6, c[0x0][0x590] ;  /* 0x00016400ff067b82 */ /* 0x002e240000000a00 */
[----:B0-----:R0:W5:Y:S01]  /*0a20*/  LDG.E R57, desc[UR36][R6.64] ;  /* 0x0000002406397981 */ /* 0x001162000c1e1900 */
[----:B------:R-:W-:Y:S05]  /*0a30*/  BRA `(.L_x_8) ;  /* 0x0000000000087947 */ /* 0x000fea0003800000 */
.L_x_9:
[----:B------:R-:W-:Y:S02]  /*0a40*/  ULDC UR4, c[0x0][0x584] ;  /* 0x0001610000047ab9 */ /* 0x000fe40000000800 */
[----:B0-----:R-:W-:-:S07]  /*0a50*/  IMAD.U32 R57, RZ, RZ, UR4 ;  /* 0x00000004ff397e24 */ /* 0x001fce000f8e00ff */
.L_x_8:
[----:B------:R-:W3:Y:S01]  /*0a60*/  LDC R2, c[0x0][0x65c] ;  /* 0x00019700ff027b82 */ /* 0x000ee20000000800 */
[----:B------:R-:W4:Y:S01]  /*0a70*/  S2R R14, SR_CTAID.Y ;  /* 0x00000000000e7919 */ /* 0x000f220000002600 */
[----:B------:R-:W-:Y:S01]  /*0a80*/  ULDC UR6, c[0x0][0x28c] ;  /* 0x0000a30000067ab9 */ /* 0x000fe20000000800 */
[----:B------:R-:W-:Y:S01]  /*0a90*/  ISETP.NE.AND P0, PT, R8, 0x2, PT ;  /* 0x000000020800780c */ /* 0x000fe20003f05270 */
[----:B------:R-:W-:Y:S01]  /*0aa0*/  UIADD3 UR6, UR6, 0x3f, URZ ;  /* 0x0000003f06067890 */ /* 0x000fe2000fffe03f */
[----:B012---:R-:W0:Y:S01]  /*0ab0*/  S2R R6, SR_CTAID.X ;  /* 0x0000000000067919 */ /* 0x007e220000002500 */
[----:B------:R-:W-:Y:S01]  /*0ac0*/  IMAD.MOV.U32 R7, RZ, RZ, RZ ;  /* 0x000000ffff077224 */ /* 0x000fe200078e00ff */
[----:B------:R-:W-:Y:S01]  /*0ad0*/  UMOV UR38, URZ ;  /* 0x0000003f00267c82 */ /* 0x000fe20008000000 */
[----:B------:R-:W-:Y:S01]  /*0ae0*/  USHF.R.S32.HI UR7, URZ, 0x1f, UR6 ;  /* 0x0000001f3f077899 */ /* 0x000fe20008011406 */
[----:B------:R-:W-:Y:S01]  /*0af0*/  UMOV UR39, URZ ;  /* 0x0000003f00277c82 */ /* 0x000fe20008000000 */
[----:B------:R-:W-:-:S02]  /*0b00*/  ULDC.64 UR8, c[0x0][0x650] ;  /* 0x0001940000087ab9 */ /* 0x000fc40000000a00 */
[----:B------:R-:W-:-:S04]  /*0b10*/  ULEA.HI UR7, UR7, UR6, URZ, 0x6 ;  /* 0x0000000607077291 */ /* 0x000fc8000f8f303f */
[----:B------:R-:W-:Y:S01]  /*0b20*/  USHF.R.S32.HI UR40, URZ, 0x6, UR7 ;  /* 0x000000063f287899 */ /* 0x000fe20008011407 */
[----:B---3--:R-:W-:-:S13]  /*0b30*/  ISETP.NE.AND P1, PT, R2, 0x1, PT ;  /* 0x000000010200780c */ /* 0x008fda0003f25270 */
[----:B------:R-:W0:Y:S01]  /*0b40*/  @P1 LDC R19, c[0x0][0x10] ;  /* 0x00000400ff131b82 */ /* 0x000e220000000800 */
[----:B----4-:R-:W-:Y:S02]  /*0b50*/  @P1 IMAD.MOV.U32 R8, RZ, RZ, R14 ;  /* 0x000000ffff081224 */ /* 0x010fe400078e000e */
[----:B------:R-:W-:Y:S02]  /*0b60*/  @P1 IMAD.MOV.U32 R9, RZ, RZ, RZ ;  /* 0x000000ffff091224 */ /* 0x000fe400078e00ff */
[----:B------:R-:W-:-:S03]  /*0b70*/  @P1 IMAD.MOV.U32 R17, RZ, RZ, RZ ;  /* 0x000000ffff111224 */ /* 0x000fc600078e00ff */
[----:B------:R-:W1:Y:S01]  /*0b80*/  @!P1 LDC R11, c[0x0][0xc] ;  /* 0x00000300ff0b9b82 */ /* 0x000e620000000800 */
[----:B------:R-:W-:Y:S01]  /*0b90*/  ULDC UR4, c[0x0][0xc] ;  /* 0x0000030000047ab9 */ /* 0x000fe20000000800 */
[----:B------:R-:W-:Y:S02]  /*0ba0*/  ULDC UR5, c[0x0][0x10] ;  /* 0x0000040000057ab9 */ /* 0x000fe40000000800 */
[----:B------:R-:W-:-:S04]  /*0bb0*/  UIMAD.WIDE.U32 UR4, UR4, UR5, URZ ;  /* 0x00000005040472a5 */ /* 0x000fc8000f8e003f */
[----:B------:R-:W2:Y:S01]  /*0bc0*/  LDC R2, c[0x0][0x14] ;  /* 0x00000500ff027b82 */ /* 0x000ea20000000800 */
[----:B0-----:R-:W-:-:S04]  /*0bd0*/  @P1 IMAD.WIDE.U32 R18, R6, R19, R8 ;  /* 0x0000001306121225 */ /* 0x001fc800078e0008 */
[----:B------:R-:W-:Y:S02]  /*0be0*/  @P1 IMAD.IADD R17, R19, 0x1, R17 ;  /* 0x0000000113111824 */ /* 0x000fe400078e0211 */
[----:B-1----:R-:W-:-:S04]  /*0bf0*/  @!P1 IMAD.WIDE.U32 R8, R11, R14, R6 ;  /* 0x0000000e0b089225 */ /* 0x002fc800078e0006 */
[----:B------:R-:W-:Y:S02]  /*0c00*/  @!P1 IMAD.MOV.U32 R18, RZ, RZ, R8 ;  /* 0x000000ffff129224 */ /* 0x000fe400078e0008 */
[----:B------:R-:W-:Y:S02]  /*0c10*/  @!P1 IMAD.MOV.U32 R17, RZ, RZ, R9 ;  /* 0x000000ffff119224 */ /* 0x000fe400078e0009 */
[----:B--2---:R-:W-:-:S04]  /*0c20*/  IMAD.WIDE.U32 R12, R2, UR4, RZ ;  /* 0x00000004020c7c25 */ /* 0x004fc8000f8e00ff */
[----:B------:R-:W-:Y:S01]  /*0c30*/  IMAD R23, R2, UR5, RZ ;  /* 0x0000000502177c24 */ /* 0x000fe2000f8e02ff */
[----:B------:R0:W-:Y:S03]  /*0c40*/  STL.64 [R1], R12 ;  /* 0x0000000c01007387 */ /* 0x0001e60000100a00 */
[----:B------:R-:W-:Y:S01]  /*0c50*/  IMAD.IADD R23, R13, 0x1, R23 ;  /* 0x000000010d177824 */ /* 0x000fe200078e0217 */
[----:B------:R-:W-:Y:S06]  /*0c60*/  @P0 BRA `(.L_x_10) ;  /* 0x0000000000240947 */ /* 0x000fec0003800000 */
[----:B------:R-:W-:Y:S01]  /*0c70*/  USHF.R.U32.HI UR4, URZ, 0x1, UR40 ;  /* 0x000000013f047899 */ /* 0x000fe20008011628 */
[----:B------:R-:W-:Y:S01]  /*0c80*/  IADD3 R18, P0, R18, R12, RZ ;  /* 0x0000000c12127210 */ /* 0x000fe20007f1e0ff */
[----:B------:R-:W-:Y:S02]  /*0c90*/  UISETP.GE.U32.AND UP0, UPT, UR40, 0xe, UPT ;  /* 0x0000000e2800788c */ /* 0x000fe4000bf06070 */
[----:B------:R-:W-:Y:S02]  /*0ca0*/  UIMAD.WIDE.U32 UR4, UR4, -0x6db6db6d, URZ ;  /* 0x92492493040478a5 */ /* 0x000fe4000f8e003f */
[----:B------:R-:W-:Y:S01]  /*0cb0*/  IMAD.X R17, R23, 0x1, R17, P0 ;  /* 0x0000000117117824 */ /* 0x000fe200000e0611 */
[----:B------:R-:W-:Y:S01]  /*0cc0*/  UMOV UR39, URZ ;  /* 0x0000003f00277c82 */ /* 0x000fe20008000000 */
[----:B------:R-:W-:-:S04]  /*0cd0*/  USHF.R.U32.HI UR4, URZ, 0x2, UR5 ;  /* 0x000000023f047899 */ /* 0x000fc80008011605 */
[----:B------:R-:W-:Y:S02]  /*0ce0*/  UIMAD UR38, UR4, -0xe, UR40 ;  /* 0xfffffff2042678a4 */ /* 0x000fe4000f8e0228 */
[----:B------:R-:W-:-:S12]  /*0cf0*/  @UP0 ULOP3.LUT UR39, UR4, 0x1, URZ, 0xc0, !UPT ;  /* 0x0000000104270892 */ /* 0x000fd8000f8ec03f */
.L_x_10:
[----:B------:R-:W-:Y:S01]  /*0d00*/  ISETP.GE.U32.AND P0, PT, R18, UR8, PT ;  /* 0x0000000812007c0c */ /* 0x000fe2000bf06070 */
[----:B------:R-:W-:Y:S01]  /*0d10*/  IMAD.MOV.U32 R19, RZ, RZ, -0x1 ;  /* 0xffffffffff137424 */ /* 0x000fe200078e00ff */
[----:B------:R-:W-:Y:S01]  /*0d20*/  PRMT R8, RZ, 0x7610, R8 ;  /* 0x00007610ff087816 */ /* 0x000fe20000000008 */
[----:B------:R-:W-:Y:S01]  /*0d30*/  IMAD.MOV.U32 R22, RZ, RZ, -0x1 ;  /* 0xffffffffff167424 */ /* 0x000fe200078e00ff */
[----:B------:R-:W-:Y:S01]  /*0d40*/  ISETP.GE.U32.AND.EX P0, PT, R17, UR9, PT, P0 ;  /* 0x0000000911007c0c */ /* 0x000fe2000bf06100 */
[----:B------:R-:W-:-:S12]  /*0d50*/  IMAD.MOV.U32 R2, RZ, RZ, -0x1 ;  /* 0xffffffffff027424 */ /* 0x000fd800078e00ff */
[----:B------:R-:W-:Y:S05]  /*0d60*/  @P0 BRA `(.L_x_11) ;  /* 0x00000004005c0947 */ /* 0x000fea0003800000 */
[----:B------:R-:W1:Y:S01]  /*0d70*/  LDC.64 R20, c[0x0][0x628] ;  /* 0x00018a00ff147b82 */ /* 0x000e620000000a00 */
[----:B------:R-:W-:Y:S02]  /*0d80*/  IMAD.MOV.U32 R8, RZ, RZ, R18 ;  /* 0x000000ffff087224 */ /* 0x000fe400078e0012 */
[----:B------:R-:W-:-:S05]  /*0d90*/  IMAD.MOV.U32 R9, RZ, RZ, R17 ;  /* 0x000000ffff097224 */ /* 0x000fca00078e0011 */
[----:B------:R-:W2:Y:S08]  /*0da0*/  LDC R2, c[0x0][0x630] ;  /* 0x00018c00ff027b82 */ /* 0x000eb00000000800 */
[----:B------:R-:W3:Y:S01]  /*0db0*/  LDC.64 R24, c[0x0][0x620] ;  /* 0x00018800ff187b82 */ /* 0x000ee20000000a00 */
[----:B-1----:R-:W-:-:S04]  /*0dc0*/  ISETP.NE.U32.AND P0, PT, R20, RZ, PT ;  /* 0x000000ff1400720c */ /* 0x002fc80003f05070 */
[----:B------:R-:W-:-:S13]  /*0dd0*/  ISETP.NE.AND.EX P0, PT, R21, RZ, PT, P0 ;  /* 0x000000ff1500720c */ /* 0x000fda0003f05300 */
[----:B--23--:R-:W-:Y:S05]  /*0de0*/  @!P0 BRA `(.L_x_12) ;  /* 0x0000000000288947 */ /* 0x00cfea0003800000 */
[----:B0-----:R-:W0:Y:S02]  /*0df0*/  LDC R13, c[0x0][0x634] ;  /* 0x00018d00ff0d7b82 */ /* 0x001e240000000800 */
[----:B0-----:R-:W-:-:S05]  /*0e00*/  IADD3 R13, P0, R18, R13, RZ ;  /* 0x0000000d120d7210 */ /* 0x001fca0007f1e0ff */
[----:B------:R-:W-:-:S04]  /*0e10*/  IMAD.X R15, RZ, RZ, R17, P0 ;  /* 0x000000ffff0f7224 */ /* 0x000fc800000e0611 */
[----:B------:R-:W-:-:S04]  /*0e20*/  IMAD.WIDE.U32 R8, R15, R20, RZ ;  /* 0x000000140f087225 */ /* 0x000fc800078e00ff */
[----:B------:R-:W-:-:S04]  /*0e30*/  IMAD.WIDE.U32 R10, P0, R13, R21, R8 ;  /* 0x000000150d0a7225 */ /* 0x000fc80007800008 */
[----:B------:R-:W-:-:S04]  /*0e40*/  IMAD.WIDE.U32 R8, R13, R20, RZ ;  /* 0x000000140d087225 */ /* 0x000fc800078e00ff */
[----:B------:R-:W-:Y:S01]  /*0e50*/  IMAD.X R13, RZ, RZ, RZ, P0 ;  /* 0x000000ffff0d7224 */ /* 0x000fe200000e06ff */
[----:B------:R-:W-:Y:S01]  /*0e60*/  IADD3 RZ, P0, R9, R10, RZ ;  /* 0x0000000a09ff7210 */ /* 0x000fe20007f1e0ff */
[----:B------:R-:W-:-:S04]  /*0e70*/  IMAD.MOV.U32 R12, RZ, RZ, R11 ;  /* 0x000000ffff0c7224 */ /* 0x000fc800078e000b */
[----:B------:R-:W-:-:S08]  /*0e80*/  IMAD.WIDE.U32.X R8, R15, R21, R12, P0 ;  /* 0x000000150f087225 */ /* 0x000fd000000e040c */
.L_x_12:
[-CC-:B------:R-:W-:Y:S01]  /*0e90*/  SHF.R.U64 R31, R8, R2.reuse, R9.reuse ;  /* 0x00000002081f7219 */ /* 0x180fe20000001209 */
[----:B0-----:R-:W0:Y:S01]  /*0ea0*/  LDC R12, c[0x0][0x618] ;  /* 0x00018600ff0c7b82 */ /* 0x001e220000000800 */
[----:B------:R-:W-:Y:S01]  /*0eb0*/  SHF.R.U32.HI R7, RZ, R2, R9 ;  /* 0x00000002ff077219 */ /* 0x000fe20000011609 */
[----:B------:R-:W-:Y:S01]  /*0ec0*/  ULDC UR4, c[0x0][0x150] ;  /* 0x0000540000047ab9 */ /* 0x000fe20000000800 */
[----:B------:R-:W-:Y:S01]  /*0ed0*/  IADD3 R11, P0, RZ, -R31, RZ ;  /* 0x8000001fff0b7210 */ /* 0x000fe20007f1e0ff */
[----:B------:R-:W-:Y:S01]  /*0ee0*/  IMAD.MOV.U32 R19, RZ, RZ, R17 ;  /* 0x000000ffff137224 */ /* 0x000fe200078e0011 */
[----:B------:R-:W-:-:S03]  /*0ef0*/  I2FP.F32.U32 R2, R6 ;  /* 0x0000000600027245 */ /* 0x000fc60000201000 */
[----:B------:R-:W1:Y:S01]  /*0f00*/  LDC.64 R26, c[0x0][0x640] ;  /* 0x00019000ff1a7b82 */ /* 0x000e620000000a00 */
[----:B------:R-:W-:Y:S02]  /*0f10*/  IMAD.X R13, RZ, RZ, ~R7, P0 ;  /* 0x000000ffff0d7224 */ /* 0x000fe400000e0e07 */
[----:B------:R-:W-:Y:S01]  /*0f20*/  FMUL R2, R2, UR4 ;  /* 0x0000000402027c20 */ /* 0x000fe20008400000 */
[----:B------:R-:W-:Y:S01]  /*0f30*/  IMAD.WIDE.U32 R8, R11, R24, R18 ;  /* 0x000000180b087225 */ /* 0x000fe200078e0012 */
[----:B------:R-:W-:-:S03]  /*0f40*/  ULDC UR4, c[0x0][0x154] ;  /* 0x0000550000047ab9 */ /* 0x000fc60000000800 */
[----:B------:R-:W-:Y:S01]  /*0f50*/  IMAD R10, R13, R24, RZ ;  /* 0x000000180d0a7224 */ /* 0x000fe200078e02ff */
[----:B------:R-:W2:Y:S01]  /*0f60*/  LDC R7, c[0x0][0x144] ;  /* 0x00005100ff077b82 */ /* 0x000ea20000000800 */
[----:B------:R-:W3:Y:S02]  /*0f70*/  F2I.U32.TRUNC.NTZ R2, R2 ;  /* 0x0000000200027305 */ /* 0x000ee4000020f000 */
[----:B------:R-:W-:-:S04]  /*0f80*/  IMAD R11, R11, R25, R10 ;  /* 0x000000190b0b7224 */ /* 0x000fc800078e020a */
[----:B------:R-:W-:Y:S01]  /*0f90*/  IMAD.IADD R9, R9, 0x1, R11 ;  /* 0x0000000109097824 */ /* 0x000fe200078e020b */
[----:B------:R-:W4:Y:S01]  /*0fa0*/  LDC R22, c[0x0][0x608] ;  /* 0x00018200ff167b82 */ /* 0x000f220000000800 */
[----:B------:R-:W-:-:S03]  /*0fb0*/  IMAD.MOV.U32 R11, RZ, RZ, -0x1 ;  /* 0xffffffffff0b7424 */ /* 0x000fc600078e00ff */
[--C-:B0-----:R-:W-:Y:S02]  /*0fc0*/  SHF.R.U64 R20, R8, R12, R9.reuse ;  /* 0x0000000c08147219 */ /* 0x101fe40000001209 */
[----:B------:R-:W-:Y:S02]  /*0fd0*/  I2FP.F32.U32 R8, R14 ;  /* 0x0000000e00087245 */ /* 0x000fe40000201000 */
[----:B------:R-:W0:Y:S01]  /*0fe0*/  LDC R24, c[0x0][0x658] ;  /* 0x00019600ff187b82 */ /* 0x000e220000000800 */
[----:B-1----:R-:W-:Y:S01]  /*0ff0*/  ISETP.NE.U32.AND P0, PT, R26, RZ, PT ;  /* 0x000000ff1a00720c */ /* 0x002fe20003f05070 */
[----:B---3--:R-:W-:Y:S02]  /*1000*/  IMAD.MOV R10, RZ, RZ, -R2 ;  /* 0x000000ffff0a7224 */ /* 0x008fe400078e0a02 */
[----:B------:R-:W-:Y:S01]  /*1010*/  FMUL R8, R8, UR4 ;  /* 0x0000000408087c20 */ /* 0x000fe20008400000 */
[----:B------:R-:W-:Y:S02]  /*1020*/  SHF.R.U32.HI R9, RZ, R12, R9 ;  /* 0x0000000cff097219 */ /* 0x000fe40000011609 */
[----:B------:R-:W-:Y:S01]  /*1030*/  ISETP.NE.AND.EX P0, PT, R27, RZ, PT, P0 ;  /* 0x000000ff1b00720c */ /* 0x000fe20003f05300 */
[----:B------:R1:W3:Y:S01]  /*1040*/  F2I.U32.TRUNC.NTZ R15, R8 ;  /* 0x00000008000f7305 */ /* 0x0002e2000020f000 */
[----:B------:R-:W1:Y:S01]  /*1050*/  LDC R19, c[0x0][0x148] ;  /* 0x00005200ff137b82 */ /* 0x000e620000000800 */
[----:B--2---:R-:W-:-:S07]  /*1060*/  IMAD R2, R7, R10, R6 ;  /* 0x0000000a07027224 */ /* 0x004fce00078e0206 */
[----:B------:R-:W2:Y:S01]  /*1070*/  LDC R25, c[0x0][0x600] ;  /* 0x00018000ff197b82 */ /* 0x000ea20000000800 */
[-CC-:B----4-:R-:W-:Y:S02]  /*1080*/  SHF.R.U64 R32, R20, R22.reuse, R9.reuse ;  /* 0x0000001614207219 */ /* 0x190fe40000001209 */
[----:B------:R-:W-:Y:S01]  /*1090*/  SHF.R.U32.HI R7, RZ, R22, R9 ;  /* 0x00000016ff077219 */ /* 0x000fe20000011609 */
[----:B------:R-:W-:-:S04]  /*10a0*/  IMAD.MOV.U32 R9, RZ, RZ, 0x1 ;  /* 0x00000001ff097424 */ /* 0x000fc800078e00ff */
[----:B------:R-:W4:Y:S01]  /*10b0*/  LDC R28, c[0x0][0x648] ;  /* 0x00019200ff1c7b82 */ /* 0x000f220000000800 */
[-C--:B0-----:R-:W-:Y:S02]  /*10c0*/  SHF.L.U32 R6, R11, R24.reuse, RZ ;  /* 0x000000180b067219 */ /* 0x081fe400000006ff */
[--C-:B------:R-:W-:Y:S02]  /*10d0*/  SHF.R.U64 R22, R32, R24, R7.reuse ;  /* 0x0000001820167219 */ /* 0x100fe40000001207 */
[----:B------:R-:W-:Y:S02]  /*10e0*/  LOP3.LUT R13, RZ, R6, RZ, 0x33, !PT ;  /* 0x00000006ff0d7212 */ /* 0x000fe400078e33ff */
[-C--:B------:R-:W-:Y:S01]  /*10f0*/  SHF.R.U32.HI R7, RZ, R24.reuse, R7 ;  /* 0x00000018ff077219 */ /* 0x080fe20000011607 */
[----:B------:R-:W0:Y:S01]  /*1100*/  LDC R29, c[0x0][0x638] ;  /* 0x00018e00ff1d7b82 */ /* 0x000e220000000800 */
[----:B------:R-:W-:Y:S01]  /*1110*/  SHF.L.U32 R12, R9, R24, RZ ;  /* 0x00000018090c7219 */ /* 0x000fe200000006ff */
[----:B------:R-:W-:-:S06]  /*1120*/  IMAD.MOV.U32 R6, RZ, RZ, R22 ;  /* 0x000000ffff067224 */ /* 0x000fcc00078e0016 */
[----:B------:R-:W0:Y:S01]  /*1130*/  LDC R30, c[0x0][0x610] ;  /* 0x00018400ff1e7b82 */ /* 0x000e220000000800 */
[----:B-1-3--:R-:W-:Y:S05]  /*1140*/  @!P0 BRA `(.L_x_13) ;  /* 0x0000000000288947 */ /* 0x00afea0003800000 */
[----:B------:R-:W1:Y:S02]  /*1150*/  LDC R11, c[0x0][0x64c] ;  /* 0x00019300ff0b7b82 */ /* 0x000e640000000800 */
[----:B-1----:R-:W-:-:S05]  /*1160*/  IADD3 R11, P0, R22, R11, RZ ;  /* 0x0000000b160b7210 */ /* 0x002fca0007f1e0ff */
        /* <DEDUP_REMOVED lines=8> */
.L_x_13:
[----:B----4-:R-:W-:Y:S01]  /*11f0*/  SHF.R.U64 R6, R6, R28, R7 ;  /* 0x0000001c06067219 */ /* 0x010fe20000001207 */
[----:B--2---:R-:W-:Y:S01]  /*1200*/  VIADD R7, R25, 0xffffffff ;  /* 0xffffffff19077836 */ /* 0x004fe20000000000 */
[----:B------:R-:W-:Y:S01]  /*1210*/  LOP3.LUT R13, R32, R13, RZ, 0xc0, !PT ;  /* 0x0000000d200d7212 */ /* 0x000fe200078ec0ff */
[----:B------:R-:W-:Y:S02]  /*1220*/  IMAD.MOV R15, RZ, RZ, -R15 ;  /* 0x000000ffff0f7224 */ /* 0x000fe400078e0a0f */
[----:B------:R-:W-:Y:S01]  /*1230*/  IMAD.MOV R8, RZ, RZ, -R6 ;  /* 0x000000ffff087224 */ /* 0x000fe200078e0a06 */
[----:B------:R-:W-:Y:S01]  /*1240*/  LOP3.LUT R7, R20, R7, RZ, 0xc0, !PT ;  /* 0x0000000714077212 */ /* 0x000fe200078ec0ff */
[----:B------:R-:W-:Y:S02]  /*1250*/  IMAD R13, R12, R6, R13 ;  /* 0x000000060c0d7224 */ /* 0x000fe400078e020d */
[----:B------:R-:W-:Y:S02]  /*1260*/  @P1 IMAD R2, R19, R15, R14 ;  /* 0x0000000f13021224 */ /* 0x000fe400078e020e */
[----:B0-----:R-:W-:-:S02]  /*1270*/  IMAD R6, R8, R29, R22 ;  /* 0x0000001d08067224 */ /* 0x001fc400078e0216 */
[----:B------:R-:W-:Y:S02]  /*1280*/  IMAD R2, R13, R30, R2 ;  /* 0x0000001e0d027224 */ /* 0x000fe400078e0202 */
[----:B------:R-:W-:Y:S02]  /*1290*/  IMAD R19, R6, R25, R7 ;  /* 0x0000001906137224 */ /* 0x000fe400078e0207 */
[----:B------:R-:W-:-:S03]  /*12a0*/  IMAD.MOV.U32 R8, RZ, RZ, 0x1 ;  /* 0x00000001ff087424 */ /* 0x000fc600078e00ff */
[----:B------:R-:W-:Y:S02]  /*12b0*/  SEL R22, R19, R2, !P1 ;  /* 0x0000000213167207 */ /* 0x000fe40004800000 */
[----:B------:R-:W-:Y:S01]  /*12c0*/  SEL R19, R2, R19, !P1 ;  /* 0x0000001302137207 */ /* 0x000fe20004800000 */
[----:B------:R-:W-:-:S07]  /*12d0*/  IMAD.MOV.U32 R2, RZ, RZ, R31 ;  /* 0x000000ffff027224 */ /* 0x000fce00078e001f */
.L_x_11:
[----:B------:R-:W-:Y:S05]  /*12e0*/  @!P2 BRA `(.L_x_14) ;  /* 0x000000380018a947 */ /* 0x000fea0003800000 */
[----:B------:R-:W-:-:S13]  /*12f0*/  ISETP.GT.U32.AND P0, PT, R33, 0x1, PT ;  /* 0x000000012100780c */ /* 0x000fda0003f04070 */
[----:B------:R-:W-:Y:S05]  /*1300*/  @P0 EXIT ;  /* 0x000000000000094d */ /* 0x000fea0003800000 */
.L_x_15:
[----:B------:R-:W-:-:S08]  /*1310*/  NOP ;  /* 0x0000000000007918 */ /* 0x000fd00000000000 */
[----:B------:R-:W1:Y:S02]  /*1320*/  USETMAXREG.TRY_ALLOC.CTAPOOL UP0, 0xe8 ;  /* 0x000000e8000079c8 */ /* 0x000e640008000600 */
[----:B-1----:R-:W-:-:S13]  /*1330*/  PLOP3.LUT P0, PT, PT, PT, UP0, 0x80, 0x0 ;  /* 0x000000000000781c */ /* 0x002fda0003f0f008 */
[----:B------:R-:W-:Y:S05]  /*1340*/  @!P0 BRA `(.L_x_15) ;  /* 0xfffffffc00f08947 */ /* 0x000fea000383ffff */
[----:B------:R-:W-:-:S13]  /*1350*/  LOP3.LUT P0, RZ, R8, 0xff, RZ, 0xc0, !PT ;  /* 0x000000ff08ff7812 */ /* 0x000fda000780c0ff */
[----:B------:R-:W-:Y:S05]  /*1360*/  @!P0 EXIT ;  /* 0x000000000000894d */ /* 0x000fea0003800000 */
[----:B------:R-:W1:Y:S01]  /*1370*/  S2UR UR4, SR_CgaCtaId ;  /* 0x00000000000479c3 */ /* 0x000e620000008800 */
[----:B------:R-:W-:Y:S01]  /*1380*/  VIADD R6, R5, 0xffffffff ;  /* 0xffffffff05067836 */ /* 0x000fe20000000000 */
[----:B------:R-:W-:Y:S01]  /*1390*/  SHF.R.S32.HI R0, RZ, 0x1f, R3 ;  /* 0x0000001fff007819 */ /* 0x000fe20000011403 */
[----:B------:R-:W-:Y:S01]  /*13a0*/  UMOV UR41, 0x400 ;  /* 0x0000040000297882 */ /* 0x000fe20000000000 */
[----:B------:R-:W-:Y:S01]  /*13b0*/  UISETP.LT.AND UP0, UPT, UR40, 0x1, UPT ;  /* 0x000000012800788c */ /* 0x000fe2000bf01270 */
[----:B------:R-:W-:Y:S01]  /*13c0*/  LOP3.LUT R70, R16, 0x1, RZ, 0xfc, !PT ;  /* 0x0000000110467812 */ /* 0x000fe200078efcff */
[----:B------:R-:W-:Y:S01]  /*13d0*/  ULDC UR6, c[0x0][0x284] ;  /* 0x0000a10000067ab9 */ /* 0x000fe20000000800 */
[----:B------:R-:W-:Y:S01]  /*13e0*/  R2UR UR42, R6 ;  /* 0x00000000062a72ca */ /* 0x000fe200000e0000 */
[----:B------:R-:W-:Y:S01]  /*13f0*/  USEL UR43, UR40, 0x1, UP0 ;  /* 0x00000001282b7887 */ /* 0x000fe20008000000 */
[CC--:B------:R-:W-:Y:S01]  /*1400*/  LEA.HI R4, R0.reuse, R3.reuse, RZ, 0x2 ;  /* 0x0000000300047211 */ /* 0x0c0fe200078f10ff */
[----:B------:R-:W-:Y:S01]  /*1410*/  USHF.L.U32 UR46, UR40, 0x1, URZ ;  /* 0x00000001282e7899 */ /* 0x000fe2000800063f */
[----:B------:R-:W-:Y:S01]  /*1420*/  LEA.HI R0, R0, R3, RZ, 0x5 ;  /* 0x0000000300007211 */ /* 0x000fe200078f28ff */
[----:B------:R-:W-:Y:S01]  /*1430*/  UIADD3 UR43, -UR43, UR40, URZ ;  /* 0x000000282b2b7290 */ /* 0x000fe2000fffe13f */
[----:B------:R-:W-:-:S02]  /*1440*/  SHF.R.S32.HI R58, RZ, 0x2, R4 ;  /* 0x00000002ff3a7819 */ /* 0x000fc40000011404 */
[----:B------:R-:W-:Y:S02]  /*1450*/  SHF.R.S32.HI R5, RZ, 0x1f, R4 ;  /* 0x0000001fff057819 */ /* 0x000fe40000011404 */
[----:B------:R-:W-:Y:S02]  /*1460*/  LOP3.LUT R60, R4, 0xfffffffc, RZ, 0xc0, !PT ;  /* 0xfffffffc043c7812 */ /* 0x000fe400078ec0ff */
[----:B------:R-:W-:Y:S01]  /*1470*/  LEA.HI R5, R5, R58, RZ, 0x3 ;  /* 0x0000003a05057211 */ /* 0x000fe200078f18ff */
[----:B------:R-:W-:Y:S01]  /*1480*/  USHF.L.U32 UR42, UR42, 0x3, URZ ;  /* 0x000000032a2a7899 */ /* 0x000fe2000800063f */
[----:B------:R-:W-:Y:S01]  /*1490*/  ISETP.NE.AND P0, PT, R6, RZ, PT ;  /* 0x000000ff0600720c */ /* 0x000fe20003f05270 */
[----:B------:R-:W-:Y:S01]  /*14a0*/  IMAD.IADD R60, R3, 0x1, -R60 ;  /* 0x00000001033c7824 */ /* 0x000fe200078e0a3c */
[----:B------:R-:W-:Y:S01]  /*14b0*/  LOP3.LUT R5, R5, 0xfffffff8, RZ, 0xc0, !PT ;  /* 0xfffffff805057812 */ /* 0x000fe200078ec0ff */
[----:B-1----:R-:W-:Y:S01]  /*14c0*/  ULEA UR41, UR4, UR41, 0x18 ;  /* 0x0000002904297291 */ /* 0x002fe2000f8ec03f */
[----:B------:R-:W-:Y:S01]  /*14d0*/  SEL R71, RZ, 0x1, P0 ;  /* 0x00000001ff477807 */ /* 0x000fe20000000000 */
[----:B------:R-:W-:-:S02]  /*14e0*/  IMAD.U32 R62, RZ, RZ, UR42 ;  /* 0x0000002aff3e7e24 */ /* 0x000fc4000f8e00ff */
[----:B------:R-:W-:Y:S01]  /*14f0*/  UIADD3 UR47, UR41, 0xf0, URZ ;  /* 0x000000f0292f7890 */ /* 0x000fe2000fffe03f */
[----:B------:R-:W-:Y:S01]  /*1500*/  IMAD.IADD R58, R58, 0x1, -R5 ;  /* 0x000000013a3a7824 */ /* 0x000fe200078e0a05 */
[----:B------:R-:W-:Y:S01]  /*1510*/  UIADD3 UR4, UR41, 0x200, URZ ;  /* 0x0000020029047890 */ /* 0x000fe2000fffe03f */
[----:B------:R-:W-:Y:S01]  /*1520*/  SHF.R.S32.HI R5, RZ, 0x5, R0 ;  /* 0x00000005ff057819 */ /* 0x000fe20000011400 */
[----:B------:R-:W-:Y:S01]  /*1530*/  UIADD3 UR5, UR41, 0x1c200, URZ ;  /* 0x0001c20029057890 */ /* 0x000fe2000fffe03f */
[C---:B------:R-:W-:Y:S01]  /*1540*/  LOP3.LUT R64, R62.reuse, 0x8, RZ, 0xc0, !PT ;  /* 0x000000083e407812 */ /* 0x040fe200078ec0ff */
[----:B------:R-:W-:Y:S01]  /*1550*/  USHF.R.U32.HI UR4, URZ, 0x4, UR4 ;  /* 0x000000043f047899 */ /* 0x000fe20008011604 */
[--C-:B------:R-:W-:Y:S01]  /*1560*/  SHF.R.S32.HI R59, RZ, 0x1f, R58.reuse ;  /* 0x0000001fff3b7819 */ /* 0x100fe2000001143a */
[----:B------:R-:W-:Y:S01]  /*1570*/  USHF.R.U32.HI UR5, URZ, 0x4, UR5 ;  /* 0x000000043f057899 */ /* 0x000fe20008011605 */
[C-C-:B------:R-:W-:Y:S01]  /*1580*/  IMAD R65, R5.reuse, -0x10, -R58.reuse ;  /* 0xfffffff005417824 */ /* 0x140fe200078e0a3a */
[----:B------:R-:W-:Y:S01]  /*1590*/  ULOP3.LUT UR4, UR4, 0x3fff, URZ, 0xc0, !UPT ;  /* 0x00003fff04047892 */ /* 0x000fe2000f8ec03f */
[----:B------:R-:W-:Y:S01]  /*15a0*/  IMAD.U32 R61, RZ, RZ, UR47 ;  /* 0x0000002fff3d7e24 */ /* 0x000fe2000f8e00ff */
[----:B------:R-:W-:Y:S01]  /*15b0*/  ULOP3.LUT UR5, UR5, 0x3fff, URZ, 0xc0, !UPT ;  /* 0x00003fff05057892 */ /* 0x000fe2000f8ec03f */
[----:B------:R-:W-:Y:S01]  /*15c0*/  IMAD.WIDE R58, R5, 0x10, R58 ;  /* 0x00000010053a7825 */ /* 0x000fe200078e023a */
[----:B------:R-:W-:Y:S01]  /*15d0*/  LOP3.LUT R62, R62, 0x8, RZ, 0xc, !PT ;  /* 0x000000083e3e7812 */ /* 0x000fe200078e0cff */
[----:B------:R-:W-:Y:S01]  /*15e0*/  ULOP3.LUT UR44, UR4, 0x10000, URZ, 0xfc, !UPT ;  /* 0x00010000042c7892 */ /* 0x000fe2000f8efc3f */
[----:B------:R-:W-:Y:S01]  /*15f0*/  LOP3.LUT R64, R64, 0x18, RZ, 0x3c, !PT ;  /* 0x0000001840407812 */ /* 0x000fe200078e3cff */
[----:B------:R-:W-:Y:S01]  /*1600*/  VIADD R63, R61, UR42 ;  /* 0x0000002a3d3f7c36 */ /* 0x000fe20008000000 */
[----:B------:R-:W-:Y:S01]  /*1610*/  ULOP3.LUT UR45, UR5, 0x10000, URZ, 0xfc, !UPT ;  /* 0x00010000052d7892 */ /* 0x000fe2000f8efc3f */
[----:B------:R-:W-:-:S11]  /*1620*/  VIADD R65, R65, UR6 ;  /* 0x0000000641417c36 */ /* 0x000fd60008000000 */
.L_x_99:
[----:B------:R-:W-:Y:S01]  /*1630*/  SHF.L.U32 R0, R71, 0x1f, RZ ;  /* 0x0000001f47007819 */ /* 0x000fe200000006ff */
[----:B------:R-:W-:Y:S02]  /*1640*/  ULDC UR4, c[0x0][0x28c] ;  /* 0x0000a30000047ab9 */ /* 0x000fe40000000800 */
[----:B------:R-:W-:Y:S01]  /*1650*/  ISETP.LT.AND P1, PT, RZ, UR4, PT ;  /* 0x00000004ff007c0c */ /* 0x000fe2000bf21270 */
[----:B-1----:R-:W1:Y:S02]  /*1660*/  SYNCS.PHASECHK.TRANS64.TRYWAIT P0, [R61+UR42], R0 ;  /* 0x000000003d0075a7 */ /* 0x002e64000800016a */
[----:B-1-34-:R-:W-:Y:S10]  /*1670*/  @!P0 BRA `(.L_x_16) ;  /* 0x0000004800908947 */ /* 0x01aff40003800000 */
.L_x_131:
[----:B------:R-:W-:Y:S05]  /*1680*/  @P1 BRA `(.L_x_17) ;  /* 0x0000000000401947 */ /* 0x000fea0003800000 */
[----:B-1----:R-:W-:Y:S01]  /*1690*/  MOV R0, 0x0 ;  /* 0x0000000000007802 */ /* 0x002fe20000000f00 */
[----:B------:R-:W-:Y:S01]  /*16a0*/  ULDC.64 UR4, c[0x4][0x68] ;  /* 0x01001a0000047ab9 */ /* 0x000fe20000000a00 */
[----:B------:R-:W-:Y:S01]  /*16b0*/  ULDC.64 UR6, c[0x4][0x8] ;  /* 0x0100020000067ab9 */ /* 0x000fe20000000a00 */
[----:B------:R-:W-:Y:S01]  /*16c0*/  IMAD.U32 R4, RZ, RZ, UR4 ;  /* 0x00000004ff047e24 */ /* 0x000fe2000f8e00ff */
[----:B------:R1:W2:Y:S01]  /*16d0*/  LDC.64 R14, c[0x4][R0] ;  /* 0x01000000000e7b82 */ /* 0x0002a20000000a00 */
[----:B------:R-:W-:Y:S01]  /*16e0*/  IMAD.U32 R5, RZ, RZ, UR5 ;  /* 0x00000005ff057e24 */ /* 0x000fe2000f8e00ff */
[----:B------:R-:W-:Y:S01]  /*16f0*/  ULDC.64 UR4, c[0x4][0x70] ;  /* 0x01001c0000047ab9 */ /* 0x000fe20000000a00 */
[----:B------:R-:W-:Y:S02]  /*1700*/  IMAD.U32 R10, RZ, RZ, UR6 ;  /* 0x00000006ff0a7e24 */ /* 0x000fe4000f8e00ff */
[----:B------:R-:W-:Y:S02]  /*1710*/  IMAD.U32 R6, RZ, RZ, UR4 ;  /* 0x00000004ff067e24 */ /* 0x000fe4000f8e00ff */
[----:B------:R-:W-:-:S02]  /*1720*/  IMAD.U32 R7, RZ, RZ, UR5 ;  /* 0x00000005ff077e24 */ /* 0x000fc4000f8e00ff */
[----:B------:R-:W-:Y:S02]  /*1730*/  IMAD.U32 R11, RZ, RZ, UR7 ;  /* 0x00000007ff0b7e24 */ /* 0x000fe4000f8e00ff */
[----:B------:R-:W-:Y:S02]  /*1740*/  IMAD.MOV.U32 R8, RZ, RZ, 0x1e1 ;  /* 0x000001e1ff087424 */ /* 0x000fe400078e00ff */
[----:B0-----:R-:W-:Y:S02]  /*1750*/  IMAD.MOV.U32 R12, RZ, RZ, 0x1 ;  /* 0x00000001ff0c7424 */ /* 0x001fe400078e00ff */
[----:B-1----:R-:W-:-:S07]  /*1760*/  IMAD.MOV.U32 R13, RZ, RZ, RZ ;  /* 0x000000ffff0d7224 */ /* 0x002fce00078e00ff */
[----:B------:R-:W-:-:S07]  /*1770*/  LEPC R20, `(.L_x_17) ;  /* 0x000000001014794e */ /* 0x000fce0000000000 */
[----:B--2--5:R-:W-:Y:S05]  /*1780*/  CALL.ABS.NOINC R14 ;  /* 0x000000000e007343 */ /* 0x024fea0003c00000 */
.L_x_17:
[----:B------:R-:W-:-:S13]  /*1790*/  ISETP.NE.AND P0, PT, R70, 0x3, PT ;  /* 0x000000034600780c */ /* 0x000fda0003f05270 */
[----:B------:R-:W-:Y:S05]  /*17a0*/  @!P0 BRA `(.L_x_18) ;  /* 0x0000000000048947 */ /* 0x000fea0003800000 */
[----:B------:R-:W-:Y:S01]  /*17b0*/  BPT.TRAP 0x1 ;  /* 0x000000040000795c */ /* 0x000fe20000300000 */
.L_x_18:
[----:B------:R-:W-:Y:S02]  /*17c0*/  IMAD.U32 R3, RZ, RZ, UR38 ;  /* 0x00000026ff037e24 */ /* 0x000fe4000f8e00ff */
[----:B-1----:R-:W-:-:S03]  /*17d0*/  IMAD.U32 R0, RZ, RZ, UR39 ;  /* 0x00000027ff007e24 */ /* 0x002fc6000f8e00ff */
[----:B------:R-:W-:Y:S02]  /*17e0*/  LEA R3, R3, UR41, 0x3 ;  /* 0x0000002903037c11 */ /* 0x000fe4000f8e18ff */
[----:B------:R-:W-:-:S04]  /*17f0*/  SHF.L.U32 R0, R0, 0x1f, RZ ;  /* 0x0000001f00007819 */ /* 0x000fc800000006ff */
[----:B------:R1:W2:Y:S01]  /*1800*/  SYNCS.PHASECHK.TRANS64.TRYWAIT P1, [R3+URZ], R0 ;  /* 0x00000000030075a7 */ /* 0x0002a2000802017f */
[----:B------:R-:W-:Y:S05]  /*1810*/  @!P0 BRA `(.L_x_19) ;  /* 0x0000000000048947 */ /* 0x000fea0003800000 */
[----:B------:R-:W-:Y:S01]  /*1820*/  BPT.TRAP 0x1 ;  /* 0x000000040000795c */ /* 0x000fe20000300000 */
.L_x_19:
[----:B--2---:R-:W-:Y:S05]  /*1830*/  @P1 BRA `(.L_x_20) ;  /* 0x0000000000081947 */ /* 0x004fea0003800000 */
[----:B------:R-:W2:Y:S02]  /*1840*/  SYNCS.PHASECHK.TRANS64.TRYWAIT P1, [R3+URZ], R0 ;  /* 0x00000000030075a7 */ /* 0x000ea4000802017f */
[----:B--2---:R-:W-:Y:S05]  /*1850*/  @!P1 BRA `(.L_x_21) ;  /* 0x00000048002c9947 */ /* 0x004fea0003800000 */
.L_x_20:
[----:B------:R-:W-:Y:S05]  /*1860*/  WARPSYNC.ALL ;  /* 0x0000000000007948 */ /* 0x000fea0003800000 */
[----:B------:R-:W-:Y:S01]  /*1870*/  ULEA UR8, UR38, UR44, 0x9 ;  /* 0x0000002c26087291 */ /* 0x000fe2000f8e483f */
[----:B------:R-:W-:Y:S01]  /*1880*/  WARPGROUP.ARRIVE ;  /* 0x00000000000079c5 */ /* 0x000fe20000000000 */
[----:B------:R-:W-:Y:S01]  /*1890*/  ULEA UR9, UR38, UR45, 0x9 ;  /* 0x0000002d26097291 */ /* 0x000fe2000f8e483f */
[----:B-12---:R-:W-:Y:S01]  /*18a0*/  IMAD.U32 R0, RZ, RZ, UR43 ;  /* 0x0000002bff007e24 */ /* 0x006fe2000f8e00ff */
[----:B------:R-:W-:Y:S01]  /*18b0*/  UMOV UR5, 0x40000040 ;  /* 0x4000004000057882 */ /* 0x000fe20000000000 */
[----:B------:R-:W-:-:S02]  /*18c0*/  UMOV UR7, 0x40000040 ;  /* 0x4000004000077882 */ /* 0x000fc40000000000 */
[----:B------:R-:W-:Y:S01]  /*18d0*/  UMOV UR4, UR8 ;  /* 0x0000000800047c82 */ /* 0x000fe20008000000 */
[----:B------:R-:W-:Y:S01]  /*18e0*/  ISETP.GE.AND P1, PT, R0, 0x1, PT ;  /* 0x000000010000780c */ /* 0x000fe20003f26270 */
[----:B------:R-:W-:Y:S02]  /*18f0*/  UMOV UR6, UR9 ;  /* 0x0000000900067c82 */ /* 0x000fe40008000000 */
[----:B------:R-:W-:Y:S01]  /*1900*/  HGMMA.64x64x16.F32 R24, gdesc[UR4], RZ, !UPT, gsb0 ;  /* 0x00e00000041879f0 */ /* 0x000fe2000c0008ff */
[----:B------:R-:W-:Y:S02]  /*1910*/  UIADD3 UR4, UR8, 0x2, URZ ;  /* 0x0000000208047890 */ /* 0x000fe4000fffe03f */
[----:B------:R-:W-:Y:S01]  /*1920*/  UIADD3 UR6, UR9, 0x2, URZ ;  /* 0x0000000209067890 */ /* 0x000fe2000fffe03f */
[----:B------:R-:W-:Y:S01]  /*1930*/  UMOV UR5, 0x40000040 ;  /* 0x4000004000057882 */ /* 0x000fe20000000000 */
[----:B------:R-:W-:Y:S01]  /*1940*/  UMOV UR7, 0x40000040 ;  /* 0x4000004000077882 */ /* 0x000fe20000000000 */
[----:B------:R-:W-:-:S02]  /*1950*/  WARPGROUP.DEPBAR.LE gsb0, 0x0 ;  /* 0x00008000000079c5 */ /* 0x000fc40000010000 */
[----:B------:R-:W-:-:S06]  /*1960*/  WARPGROUP.ARRIVE ;  /* 0x00000000000079c5 */ /* 0x000fcc0000000000 */
[----:B------:R-:W-:Y:S01]  /*1970*/  HGMMA.64x64x16.F32 R24, gdesc[UR4], R24, gsb0 ;  /* 0x00e00000041879f0 */ /* 0x000fe20008000818 */
[----:B------:R-:W-:Y:S02]  /*1980*/  UIADD3 UR4, UR8, 0x4, URZ ;  /* 0x0000000408047890 */ /* 0x000fe4000fffe03f */
[----:B------:R-:W-:Y:S01]  /*1990*/  UIADD3 UR6, UR9, 0x4, URZ ;  /* 0x0000000409067890 */ /* 0x000fe2000fffe03f */
[----:B------:R-:W-:Y:S01]  /*19a0*/  UMOV UR5, 0x40000040 ;  /* 0x4000004000057882 */ /* 0x000fe20000000000 */
[----:B------:R-:W-:Y:S01]  /*19b0*/  UMOV UR7, 0x40000040 ;  /* 0x4000004000077882 */ /* 0x000fe20000000000 */
[----:B------:R-:W-:Y:S02]  /*19c0*/  WARPGROUP.DEPBAR.LE gsb0, 0x0 ;  /* 0x00008000000079c5 */ /* 0x000fe40000010000 */
        /* <DEDUP_REMOVED lines=8> */
[----:B------:R-:W-:Y:S03]  /*1a50*/  HGMMA.64x64x16.F32 R24, gdesc[UR4], R24, gsb0 ;  /* 0x00e00000041879f0 */ /* 0x000fe60008000818 */
[----:B------:R-:W-:Y:S02]  /*1a60*/  WARPGROUP.DEPBAR.LE gsb0, 0x0 ;  /* 0x00008000000079c5 */ /* 0x000fe40000010000 */
[----:B------:R-:W-:Y:S05]  /*1a70*/  @!P1 BRA `(.L_x_22) ;  /* 0x0000000400109947 */ /* 0x000fea0003800000 */
[----:B------:R-:W-:Y:S01]  /*1a80*/  UIADD3 UR4, UR38, 0x1, URZ ;  /* 0x0000000126047890 */ /* 0x000fe2000fffe03f */
[----:B------:R-:W-:Y:S01]  /*1a90*/  IMAD.U32 R0, RZ, RZ, UR43 ;  /* 0x0000002bff007e24 */ /* 0x000fe2000f8e00ff */
[----:B------:R-:W-:Y:S02]  /*1aa0*/  UMOV UR9, UR38 ;  /* 0x0000002600097c82 */ /* 0x000fe40008000000 */
[----:B------:R-:W-:-:S04]  /*1ab0*/  UISETP.NE.AND UP0, UPT, UR4, 0xe, UPT ;  /* 0x0000000e0400788c */ /* 0x000fc8000bf05270 */
[----:B------:R-:W-:Y:S02]  /*1ac0*/  USEL UR5, URZ, 0x1, UP0 ;  /* 0x000000013f057887 */ /* 0x000fe40008000000 */
[----:B------:R-:W-:Y:S02]  /*1ad0*/  USEL UR8, UR4, URZ, UP0 ;  /* 0x0000003f04087287 */ /* 0x000fe40008000000 */
[----:B------:R-:W-:-:S06]  /*1ae0*/  ULOP3.LUT UR5, UR39, UR5, URZ, 0x3c, !UPT ;  /* 0x0000000527057292 */ /* 0x000fcc000f8e3c3f */
[----:B------:R-:W-:-:S07]  /*1af0*/  IMAD.U32 R5, RZ, RZ, UR5 ;  /* 0x00000005ff057e24 */ /* 0x000fce000f8e00ff */
.L_x_29:
[----:B-12---:R-:W-:Y:S05]  /*1b00*/  @!P0 BRA `(.L_x_23) ;  /* 0x0000000000048947 */ /* 0x006fea0003800000 */
[----:B------:R-:W-:Y:S01]  /*1b10*/  BPT.TRAP 0x1 ;  /* 0x000000040000795c */ /* 0x000fe20000300000 */
.L_x_23:
[----:B------:R-:W-:Y:S01]  /*1b20*/  ULEA UR4, UR8, UR41, 0x3 ;  /* 0x0000002908047291 */ /* 0x000fe2000f8e183f */
[----:B------:R-:W-:-:S08]  /*1b30*/  SHF.L.U32 R3, R5, 0x1f, RZ ;  /* 0x0000001f05037819 */ /* 0x000fd000000006ff */
[----:B------:R1:W2:Y:S01]  /*1b40*/  SYNCS.PHASECHK.TRANS64.TRYWAIT P1, [UR4], R3 ;  /* 0x00000003ff0075a7 */ /* 0x0002a20008020144 */
[----:B------:R-:W-:Y:S05]  /*1b50*/  @!P0 BRA `(.L_x_24) ;  /* 0x0000000000048947 */ /* 0x000fea0003800000 */
[----:B------:R-:W-:Y:S01]  /*1b60*/  BPT.TRAP 0x1 ;  /* 0x000000040000795c */ /* 0x000fe20000300000 */
.L_x_24:
[----:B--2---:R-:W-:Y:S05]  /*1b70*/  @P1 BRA `(.L_x_25) ;  /* 0x0000000000081947 */ /* 0x004fea0003800000 */
[----:B------:R-:W2:Y:S02]  /*1b80*/  SYNCS.PHASECHK.TRANS64.TRYWAIT P1, [UR4], R3 ;  /* 0x00000003ff0075a7 */ /* 0x000ea40008020144 */
[----:B--2---:R-:W-:Y:S05]  /*1b90*/  @!P1 BRA `(.L_x_26) ;  /* 0x0000004400709947 */ /* 0x004fea0003800000 */
.L_x_25:
[----:B------:R-:W-:Y:S01]  /*1ba0*/  ULEA UR10, UR8, UR44, 0x9 ;  /* 0x0000002c080a7291 */ /* 0x000fe2000f8e483f */
[----:B------:R-:W-:Y:S01]  /*1bb0*/  WARPGROUP.ARRIVE ;  /* 0x00000000000079c5 */ /* 0x000fe20000000000 */
[----:B------:R-:W-:Y:S01]  /*1bc0*/  ULEA UR11, UR8, UR45, 0x9 ;  /* 0x0000002d080b7291 */ /* 0x000fe2000f8e483f */
[----:B------:R-:W-:Y:S01]  /*1bd0*/  UMOV UR5, 0x40000040 ;  /* 0x4000004000057882 */ /* 0x000fe20000000000 */
[----:B------:R-:W-:-:S03]  /*1be0*/  UMOV UR7, 0x40000040 ;  /* 0x4000004000077882 */ /* 0x000fc60000000000 */
[----:B------:R-:W-:Y:S02]  /*1bf0*/  UMOV UR4, UR10 ;  /* 0x0000000a00047c82 */ /* 0x000fe40008000000 */
[----:B------:R-:W-:Y:S02]  /*1c00*/  UMOV UR6, UR11 ;  /* 0x0000000b00067c82 */ /* 0x000fe40008000000 */
[----:B------:R-:W-:Y:S01]  /*1c10*/  HGMMA.64x64x16.F32 R24, gdesc[UR4], R24, gsb0 ;  /* 0x00e00000041879f0 */ /* 0x000fe20008000818 */
        /* <DEDUP_REMOVED lines=23> */
[----:B------:R-:W-:Y:S01]  /*1d90*/  BPT.TRAP 0x1 ;  /* 0x000000040000795c */ /* 0x000fe20000300000 */
.L_x_27:
[----:B------:R-:W-:Y:S01]  /*1da0*/  ULEA UR4, UR9, UR41, 0x3 ;  /* 0x0000002909047291 */ /* 0x000fe2000f8e183f */
[----:B------:R-:W-:-:S03]  /*1db0*/  ISETP.GT.U32.AND P1, PT, R16, 0x1, PT ;  /* 0x000000011000780c */ /* 0x000fc60003f24070 */
[----:B------:R-:W-:-:S04]  /*1dc0*/  UIADD3 UR4, UR4, 0x70, URZ ;  /* 0x0000007004047890 */ /* 0x000fc8000fffe03f */
[----:B------:R-:W-:-:S09]  /*1dd0*/  UPRMT UR4, URZ, 0x654, UR4 ;  /* 0x000006543f047896 */ /* 0x000fd20008000004 */
[----:B------:R-:W-:Y:S01]  /*1de0*/  SYNCS.ARRIVE.TRANS64.RED.A1T0 RZ, [UR4], RZ ;  /* 0x000000ffffff79a7 */ /* 0x000fe20008100404 */
[----:B------:R-:W-:Y:S05]  /*1df0*/  @P1 BRA `(.L_x_28) ;  /* 0x0000000000041947 */ /* 0x000fea0003800000 */
[----:B------:R-:W-:Y:S01]  /*1e00*/  BPT.TRAP 0x1 ;  /* 0x000000040000795c */ /* 0x000fe20000300000 */
.L_x_28:
[----:B------:R-:W-:Y:S01]  /*1e10*/  UIADD3 UR8, UR8, 0x1, URZ ;  /* 0x0000000108087890 */ /* 0x000fe2000fffe03f */
[C---:B------:R-:W-:Y:S01]  /*1e20*/  ISETP.GT.AND P1, PT, R0.reuse, 0x1, PT ;  /* 0x000000010000780c */ /* 0x040fe20003f24270 */
[----:B------:R-:W-:Y:S01]  /*1e30*/  UIADD3 UR9, UR9, 0x1, URZ ;  /* 0x0000000109097890 */ /* 0x000fe2000fffe03f */
[----:B------:R-:W-:Y:S01]  /*1e40*/  VIADD R0, R0, 0xffffffff ;  /* 0xffffffff00007836 */ /* 0x000fe20000000000 */
[----:B------:R-:W-:Y:S02]  /*1e50*/  UISETP.NE.AND UP0, UPT, UR8, 0xe, UPT ;  /* 0x0000000e0800788c */ /* 0x000fe4000bf05270 */
[----:B------:R-:W-:Y:S02]  /*1e60*/  UISETP.NE.AND UP1, UPT, UR9, 0xe, UPT ;  /* 0x0000000e0900788c */ /* 0x000fe4000bf25270 */
[----:B------:R-:W-:Y:S02]  /*1e70*/  USEL UR4, URZ, 0x1, UP0 ;  /* 0x000000013f047887 */ /* 0x000fe40008000000 */
[----:B------:R-:W-:-:S02]  /*1e80*/  USEL UR8, UR8, URZ, UP0 ;  /* 0x0000003f08087287 */ /* 0x000fc40008000000 */
[----:B------:R-:W-:Y:S02]  /*1e90*/  USEL UR9, UR9, URZ, UP1 ;  /* 0x0000003f09097287 */ /* 0x000fe40008800000 */
[----:B------:R-:W-:Y:S01]  /*1ea0*/  LOP3.LUT R5, R5, UR4, RZ, 0x3c, !PT ;  /* 0x0000000405057c12 */ /* 0x000fe2000f8e3cff */
[----:B------:R-:W-:Y:S09]  /*1eb0*/  @P1 BRA `(.L_x_29) ;  /* 0xfffffffc00101947 */ /* 0x000ff2000383ffff */
.L_x_22:
[----:B------:R-:W3:Y:S01]  /*1ec0*/  LDC R0, c[0x0][0x28c] ;  /* 0x0000a300ff007b82 */ /* 0x000ee20000000800 */
[----:B------:R4:W-:Y:S01]  /*1ed0*/  SYNCS.ARRIVE.TRANS64.A1T0 RZ, [R62+UR47], RZ ;  /* 0x000000ff3eff79a7 */ /* 0x0009e2000810002f */
[----:B---3--:R-:W-:-:S13]  /*1ee0*/  ISETP.GE.AND P1, PT, R0, 0x1, PT ;  /* 0x000000010000780c */ /* 0x008fda0003f26270 */
[----:B----4-:R-:W-:Y:S05]  /*1ef0*/  @!P1 BRA `(.L_x_30) ;  /* 0x0000000000389947 */ /* 0x010fea0003800000 */
[----:B------:R-:W-:Y:S05]  /*1f00*/  @!P0 BRA `(.L_x_31) ;  /* 0x0000000000048947 */ /* 0x000fea0003800000 */
[----:B------:R-:W-:Y:S01]  /*1f10*/  BPT.TRAP 0x1 ;  /* 0x000000040000795c */ /* 0x000fe20000300000 */
.L_x_31:
[----:B------:R-:W-:Y:S01]  /*1f20*/  UIADD3 UR6, UR43, UR38, URZ ;  /* 0x000000262b067290 */ /* 0x000fe2000fffe03f */
[----:B------:R-:W-:-:S03]  /*1f30*/  ISETP.GT.U32.AND P0, PT, R16, 0x1, PT ;  /* 0x000000011000780c */ /* 0x000fc60003f04070 */
[----:B------:R-:W-:-:S04]  /*1f40*/  USHF.R.U32.HI UR4, URZ, 0x1, UR6 ;  /* 0x000000013f047899 */ /* 0x000fc80008011606 */
[----:B------:R-:W-:-:S04]  /*1f50*/  UIMAD.WIDE.U32 UR4, UR4, -0x6db6db6d, URZ ;  /* 0x92492493040478a5 */ /* 0x000fc8000f8e003f */
[----:B------:R-:W-:-:S04]  /*1f60*/  USHF.R.U32.HI UR4, URZ, 0x2, UR5 ;  /* 0x000000023f047899 */ /* 0x000fc80008011605 */
[----:B------:R-:W-:-:S04]  /*1f70*/  UIMAD UR6, UR4, -0xe, UR6 ;  /* 0xfffffff2040678a4 */ /* 0x000fc8000f8e0206 */
[----:B------:R-:W-:-:S04]  /*1f80*/  ULEA UR6, UR6, UR41, 0x3 ;  /* 0x0000002906067291 */ /* 0x000fc8000f8e183f */
[----:B------:R-:W-:-:S04]  /*1f90*/  UIADD3 UR6, UR6, 0x70, URZ ;  /* 0x0000007006067890 */ /* 0x000fc8000fffe03f */
[----:B------:R-:W-:-:S09]  /*1fa0*/  UPRMT UR6, URZ, 0x654, UR6 ;  /* 0x000006543f067896 */ /* 0x000fd20008000006 */
[----:B------:R-:W-:Y:S01]  /*1fb0*/  SYNCS.ARRIVE.TRANS64.RED.A1T0 RZ, [UR6], RZ ;  /* 0x000000ffffff79a7 */ /* 0x000fe20008100406 */
[----:B------:R-:W-:Y:S05]  /*1fc0*/  @P0 BRA `(.L_x_30) ;  /* 0x0000000000040947 */ /* 0x000fea0003800000 */
[----:B------:R-:W-:Y:S01]  /*1fd0*/  BPT.TRAP 0x1 ;  /* 0x000000040000795c */ /* 0x000fe20000300000 */
.L_x_30:
[----:B------:R-:W-:Y:S01]  /*1fe0*/  SHF.L.U32 R0, R71, 0x1f, RZ ;  /* 0x0000001f47007819 */ /* 0x000fe200000006ff */
[----:B------:R-:W-:Y:S01]  /*1ff0*/  UIADD3 UR38, UR46, UR38, URZ ;  /* 0x000000262e267290 */ /* 0x000fe2000fffe03f */
[----:B------:R-:W3:Y:S01]  /*2000*/  LDC R7, c[0x0][0x288] ;  /* 0x0000a200ff077b82 */ /* 0x000ee20000000800 */
[----:B------:R-:W-:Y:S01]  /*2010*/  UISETP.GE.U32.AND UP1, UPT, UR46, 0xe, UPT ;  /* 0x0000000e2e00788c */ /* 0x000fe2000bf26070 */
[----:B------:R-:W-:Y:S01]  /*2020*/  IMAD.SHL.U32 R8, R60, 0x2, RZ ;  /* 0x000000023c087824 */ /* 0x000fe200078e00ff */
[----:B------:R-:W-:Y:S02]  /*2030*/  UISETP.GT.U32.AND UP0, UPT, UR38, 0xd, UPT ;  /* 0x0000000d2600788c */ /* 0x000fe4000bf04070 */
[----:B------:R-:W-:Y:S02]  /*2040*/  USHF.R.U32.HI UR4, URZ, 0x1, UR38 ;  /* 0x000000013f047899 */ /* 0x000fe40008011626 */
[----:B------:R-:W-:Y:S01]  /*2050*/  UISETP.LT.U32.AND UP0, UPT, UR46, 0xe, UP0 ;  /* 0x0000000e2e00788c */ /* 0x000fe20008701070 */
[----:B------:R-:W4:Y:S01]  /*2060*/  SYNCS.PHASECHK.TRANS64.TRYWAIT P0, [R61+UR42+0x10], R0 ;  /* 0x000010003d0075a7 */ /* 0x000f22000800016a */
[----:B------:R-:W-:Y:S01]  /*2070*/  UIMAD.WIDE.U32 UR4, UR4, -0x6db6db6d, URZ ;  /* 0x92492493040478a5 */ /* 0x000fe2000f8e003f */
[----:B------:R-:W-:Y:S01]  /*2080*/  SHF.R.S32.HI R9, RZ, 0x1f, R8 ;  /* 0x0000001fff097819 */ /* 0x000fe20000011408 */
[----:B------:R-:W-:-:S02]  /*2090*/  USEL UR6, URZ, 0x1, !UP0 ;  /* 0x000000013f067887 */ /* 0x000fc4000c000000 */
[----:B------:R-:W-:Y:S02]  /*20a0*/  USHF.R.U32.HI UR4, URZ, 0x2, UR5 ;  /* 0x000000023f047899 */ /* 0x000fe40008011605 */
[----:B------:R-:W-:Y:S02]  /*20b0*/  ULOP3.LUT UR39, UR39, UR6, URZ, 0x3c, !UPT ;  /* 0x0000000627277292 */ /* 0x000fe4000f8e3c3f */
[----:B------:R-:W-:Y:S02]  /*20c0*/  UIMAD UR38, UR4, -0xe, UR38 ;  /* 0xfffffff2042678a4 */ /* 0x000fe4000f8e0226 */
[----:B------:R-:W-:Y:S01]  /*20d0*/  @UP1 ULOP3.LUT UR39, UR39, 0x1, UR4, 0x78, !UPT ;  /* 0x0000000127271892 */ /* 0x000fe2000f8e7804 */
[----:B---34-:R-:W-:Y:S11]  /*20e0*/  @!P0 BRA `(.L_x_32) ;  /* 0x0000004000348947 */ /* 0x018ff60003800000 */
.L_x_132:
[----:B---3--:R-:W-:Y:S01]  /*20f0*/  IMAD.SHL.U32 R0, R19, 0x40, RZ ;  /* 0x0000004013007824 */ /* 0x008fe200078e00ff */
[----:B------:R-:W-:Y:S01]  /*2100*/  ULDC UR6, c[0x0][0x284] ;  /* 0x0000a10000067ab9 */ /* 0x000fe20000000800 */
[----:B------:R-:W-:Y:S01]  /*2110*/  IMAD.SHL.U32 R14, R22, 0x40, RZ ;  /* 0x00000040160e7824 */ /* 0x000fe200078e00ff */
[----:B------:R-:W-:Y:S01]  /*2120*/  SHF.R.S32.HI R11, RZ, 0x1f, R2 ;  /* 0x0000001fff0b7819 */ /* 0x000fe20000011402 */
[----:B------:R-:W-:Y:S01]  /*2130*/  ULDC.64 UR4, c[0x0][0x5d0] ;  /* 0x0001740000047ab9 */ /* 0x000fe20000000a00 */
[----:B------:R-:W-:Y:S01]  /*2140*/  ISETP.GE.AND P0, PT, R0, UR6, PT ;  /* 0x0000000600007c0c */ /* 0x000fe2000bf06270 */
[----:B--2---:R-:W-:Y:S01]  /*2150*/  IMAD.WIDE.U32 R4, R2, UR4, R8 ;  /* 0x0000000402047c25 */ /* 0x004fe2000f8e0008 */
[----:B------:R-:W-:Y:S02]  /*2160*/  SHF.R.S32.HI R15, RZ, 0x1f, R14 ;  /* 0x0000001fff0f7819 */ /* 0x000fe4000001140e */
[C---:B------:R-:W-:Y:S01]  /*2170*/  ISETP.GE.OR P0, PT, R14.reuse, R7, P0 ;  /* 0x000000070e00720c */ /* 0x040fe20000706670 */
[----:B-1----:R-:W-:Y:S01]  /*2180*/  IMAD R3, R11, UR4, RZ ;  /* 0x000000040b037c24 */ /* 0x002fe2000f8e02ff */
[----:B------:R-:W-:-:S03]  /*2190*/  IADD3 R4, P1, R14, R4, RZ ;  /* 0x000000040e047210 */ /* 0x000fc60007f3e0ff */
[----:B------:R-:W-:-:S05]  /*21a0*/  IMAD R3, R2, UR5, R3 ;  /* 0x0000000502037c24 */ /* 0x000fca000f8e0203 */
[----:B------:R-:W-:-:S03]  /*21b0*/  IADD3.X R5, R15, R5, R3, P1, !PT ;  /* 0x000000050f057210 */ /* 0x000fc60000ffe403 */
[----:B------:R-:W-:Y:S05]  /*21c0*/  @P0 BRA `(.L_x_33) ;  /* 0x0000002000b00947 */ /* 0x000fea0003800000 */
[----:B------:R-:W1:Y:S01]  /*21d0*/  LDC.64 R74, c[0x0][0x5c8] ;  /* 0x00017200ff4a7b82 */ /* 0x000e620000000a00 */
[----:B-----5:R-:W-:Y:S01]  /*21e0*/  FSETP.NEU.AND P0, PT, R57, RZ, PT ;  /* 0x000000ff3900720b */ /* 0x020fe20003f0d000 */
[----:B------:R-:W-:Y:S01]  /*21f0*/  IMAD R3, R60, -0x2, R7 ;  /* 0xfffffffe3c037824 */ /* 0x000fe200078e0207 */
[----:B------:R-:W-:Y:S01]  /*2200*/  BSSY B0, `(.L_x_33) ;  /* 0x0000228000007945 */ /* 0x000fe20003800000 */
[----:B------:R-:W-:-:S04]  /*2210*/  IMAD.WIDE R66, R19, 0x40, R58 ;  /* 0x0000004013427825 */ /* 0x000fc800078e023a */
[----:B------:R-:W-:Y:S02]  /*2220*/  IMAD.IADD R3, R3, 0x1, -R14 ;  /* 0x0000000103037824 */ /* 0x000fe400078e0a0e */
[----:B------:R-:W-:-:S03]  /*2230*/  IMAD.IADD R0, R65, 0x1, -R0 ;  /* 0x0000000141007824 */ /* 0x000fc600078e0a00 */
[----:B------:R-:W-:-:S04]  /*2240*/  ISETP.GT.AND P2, PT, R3, RZ, PT ;  /* 0x000000ff0300720c */ /* 0x000fc80003f44270 */
[----:B------:R-:W-:Y:S01]  /*2250*/  ISETP.GT.AND P1, PT, R0, RZ, P2 ;  /* 0x000000ff0000720c */ /* 0x000fe20001724270 */
[-C--:B-1----:R-:W-:Y:S02]  /*2260*/  IMAD R6, R67, R74.reuse, RZ ;  /* 0x0000004a43067224 */ /* 0x082fe400078e02ff */
[----:B------:R-:W-:-:S04]  /*2270*/  IMAD.WIDE.U32 R68, R66, R74, R4 ;  /* 0x0000004a42447225 */ /* 0x000fc800078e0004 */
[----:B------:R-:W-:-:S04]  /*2280*/  IMAD R5, R66, R75, R6 ;  /* 0x0000004b42057224 */ /* 0x000fc800078e0206 */
[----:B------:R-:W-:Y:S01]  /*2290*/  IMAD.IADD R7, R69, 0x1, R5 ;  /* 0x0000000145077824 */ /* 0x000fe200078e0205 */
[----:B------:R-:W-:Y:S06]  /*22a0*/  @!P0 BRA `(.L_x_34) ;  /* 0x0000001400e48947 */ /* 0x000fec0003800000 */
[----:B------:R-:W1:Y:S01]  /*22b0*/  LDC.64 R72, c[0x0][0x5b8] ;  /* 0x00016e00ff487b82 */ /* 0x000e620000000a00 */
[----:B------:R-:W-:-:S07]  /*22c0*/  ULDC.64 UR4, c[0x0][0x5c0] ;  /* 0x0001700000047ab9 */ /* 0x000fce0000000a00 */
[----:B------:R-:W2:Y:S08]  /*22d0*/  LDC.64 R76, c[0x0][0x5b0] ;  /* 0x00016c00ff4c7b82 */ /* 0x000eb00000000a00 */
[----:B------:R-:W0:Y:S01]  /*22e0*/  LDC.64 R78, c[0x0][0x5a8] ;  /* 0x00016a00ff4e7b82 */ /* 0x000e220000000a00 */
[-C--:B-1----:R-:W-:Y:S02]  /*22f0*/  IMAD R6, R11, R72.reuse, RZ ;  /* 0x000000480b067224 */ /* 0x082fe400078e02ff */
[----:B------:R-:W-:-:S04]  /*2300*/  IMAD.WIDE.U32 R4, R2, R72, R8 ;  /* 0x0000004802047225 */ /* 0x000fc800078e0008 */
[----:B------:R-:W-:Y:S01]  /*2310*/  IMAD R69, R2, R73, R6 ;  /* 0x0000004902457224 */ /* 0x000fe200078e0206 */
[----:B------:R-:W-:Y:S01]  /*2320*/  IADD3 R10, P0, R14, R4, RZ ;  /* 0x000000040e0a7210 */ /* 0x000fe20007f1e0ff */
[----:B--2---:R-:W-:-:S03]  /*2330*/  IMAD R4, R67, R76, RZ ;  /* 0x0000004c43047224 */ /* 0x004fc600078e02ff */
[----:B------:R-:W-:Y:S01]  /*2340*/  IADD3.X R11, R15, R5, R69, P0, !PT ;  /* 0x000000050f0b7210 */ /* 0x000fe200007fe445 */
[C---:B------:R-:W-:Y:S02]  /*2350*/  IMAD R73, R66.reuse, R77, R4 ;  /* 0x0000004d42497224 */ /* 0x040fe400078e0204 */
[----:B------:R-:W-:-:S04]  /*2360*/  IMAD.WIDE.U32 R4, R66, R76, R10 ;  /* 0x0000004c42047225 */ /* 0x000fc800078e000a */
[----:B------:R-:W-:Y:S01]  /*2370*/  IMAD.IADD R5, R5, 0x1, R73 ;  /* 0x0000000105057824 */ /* 0x000fe200078e0249 */
[----:B0-----:R-:W-:-:S04]  /*2380*/  LEA R12, P0, R4, R78, 0x1 ;  /* 0x0000004e040c7211 */ /* 0x001fc800078008ff */
[----:B------:R-:W-:-:S05]  /*2390*/  LEA.HI.X R13, R4, R79, R5, 0x1, P0 ;  /* 0x0000004f040d7211 */ /* 0x000fca00000f0c05 */
[----:B------:R-:W2:Y:S01]  /*23a0*/  @P1 LDG.E.LTC128B.U16 R19, desc[UR36][R12.64] ;  /* 0x000000240c131981 */ /* 0x000ea2000c1e1520 */
[----:B------:R-:W-:Y:S01]  /*23b0*/  IMAD.WIDE.U32 R4, R66, R76, R14 ;  /* 0x0000004c42047225 */ /* 0x000fe200078e000e */
[----:B------:R-:W-:Y:S02]  /*23c0*/  BSSY B1, `(.L_x_35) ;  /* 0x0000015000017945 */ /* 0x000fe40003800000 */
[----:B------:R-:W-:-:S04]  /*23d0*/  IADD3 R20, P0, R8, R4, RZ ;  /* 0x0000000408147210 */ /* 0x000fc80007f1e0ff */
[----:B------:R-:W-:Y:S02]  /*23e0*/  IADD3.X R21, R9, R73, R5, P0, !PT ;  /* 0x0000004909157210 */ /* 0x000fe400007fe405 */
[----:B------:R-:W-:Y:S01]  /*23f0*/  LEA R6, P0, R68, UR4, 0x1 ;  /* 0x0000000444067c11 */ /* 0x000fe2000f8008ff */
[----:B------:R-:W-:-:S03]  /*2400*/  IMAD.WIDE.U32 R20, R2, R72, R20 ;  /* 0x0000004802147225 */ /* 0x000fc600078e0014 */
[----:B------:R-:W-:Y:S02]  /*2410*/  LEA.HI.X R7, R68, UR5, R7, 0x1, P0 ;  /* 0x0000000544077c11 */ /* 0x000fe400080f0c07 */
[----:B------:R-:W-:-:S04]  /*2420*/  ISETP.GT.AND P0, PT, R3, 0x1, PT ;  /* 0x000000010300780c */ /* 0x000fc80003f04270 */
[----:B------:R-:W-:Y:S01]  /*2430*/  ISETP.GT.AND P3, PT, R0, RZ, P0 ;  /* 0x000000ff0000720c */ /* 0x000fe20000764270 */
[----:B--2---:R-:W-:-:S05]  /*2440*/  HADD2.F32 R4, -RZ, R19.H0_H0 ;  /* 0x20000013ff047230 */ /* 0x004fca0000004100 */
[----:B------:R-:W-:Y:S01]  /*2450*/  FMUL R5, R4, R57 ;  /* 0x0000003904057220 */ /* 0x000fe20000400000 */
[----:B------:R-:W-:-:S03]  /*2460*/  LEA R4, P4, R20, R78, 0x1 ;  /* 0x0000004e14047211 */ /* 0x000fc600078808ff */
[----:B------:R-:W-:-:S05]  /*2470*/  FFMA R5, R24, R56, R5 ;  /* 0x0000003818057223 */ /* 0x000fca0000000005 */
[----:B------:R-:W-:Y:S01]  /*2480*/  F2FP.F16.F32.PACK_AB R12, RZ, R5 ;  /* 0x00000005ff0c723e */ /* 0x000fe200000000ff */
[----:B------:R-:W-:-:S03]  /*2490*/  IMAD.IADD R5, R69, 0x1, R21 ;  /* 0x0000000145057824 */ /* 0x000fc600078e0215 */
[----:B------:R-:W-:Y:S01]  /*24a0*/  PRMT R13, R12, 0x7610, R13 ;  /* 0x000076100c0d7816 */ /* 0x000fe2000000000d */
[----:B------:R-:W-:Y:S01]  /*24b0*/  IMAD.SHL.U32 R12, R76, 0x8, RZ ;  /* 0x000000084c0c7824 */ /* 0x000fe200078e00ff */
[----:B------:R-:W-:-:S03]  /*24c0*/  LEA.HI.X R5, R20, R79, R5, 0x1, P4 ;  /* 0x0000004f14057211 */ /* 0x000fc600020f0c05 */
[----:B------:R0:W-:Y:S02]  /*24d0*/  @P1 STG.E.U16 desc[UR36][R6.64], R13 ;  /* 0x0000000d06001986 */ /* 0x0001e4000c101524 */
[----:B0-----:R-:W-:Y:S01]  /*24e0*/  SHF.L.U64.HI R13, R76, 0x3, R77 ;  /* 0x000000034c0d7819 */ /* 0x001fe2000001024d */
[----:B------:R-:W-:Y:S06]  /*24f0*/  @!P3 BRA `(.L_x_36) ;  /* 0x000000000004b947 */ /* 0x000fec0003800000 */
[----:B------:R0:W5:Y:S02]  /*2500*/  LDG.E.LTC128B.U16 R19, desc[UR36][R4.64+0x2] ;  /* 0x0000022404137981 */ /* 0x000164000c1e1520 */
.L_x_36:
[----:B------:R-:W-:Y:S05]  /*2510*/  BSYNC B1 ;  /* 0x0000000000017941 */ /* 0x000fea0003800000 */
.L_x_35:
[----:B-----5:R-:W-:Y:S01]  /*2520*/  HADD2.F32 R20, -RZ, R19.H0_H0 ;  /* 0x20000013ff147230 */ /* 0x020fe20000004100 */
[----:B------:R-:W-:Y:S01]  /*2530*/  ISETP.GT.AND P2, PT, R0, 0x8, P2 ;  /* 0x000000080000780c */ /* 0x000fe20001744270 */
[----:B------:R-:W-:-:S04]  /*2540*/  IMAD.WIDE.U32 R66, R66, R76, R12 ;  /* 0x0000004c42427225 */ /* 0x000fc800078e000c */
[----:B------:R-:W-:Y:S01]  /*2550*/  FMUL R20, R20, R57 ;  /* 0x0000003914147220 */ /* 0x000fe20000400000 */
[----:B------:R-:W-:Y:S01]  /*2560*/  IMAD.IADD R73, R73, 0x1, R67 ;  /* 0x0000000149497824 */ /* 0x000fe200078e0243 */
[----:B------:R-:W-:Y:S02]  /*2570*/  IADD3 R10, P1, R10, R66, RZ ;  /* 0x000000420a0a7210 */ /* 0x000fe40007f3e0ff */
[----:B------:R-:W-:-:S03]  /*2580*/  FFMA R20, R25, R56, R20 ;  /* 0x0000003819147223 */ /* 0x000fc60000000014 */
[----:B------:R-:W-:Y:S01]  /*2590*/  IMAD.X R11, R73, 0x1, R11, P1 ;  /* 0x00000001490b7824 */ /* 0x000fe200008e060b */
[C---:B------:R-:W-:Y:S02]  /*25a0*/  LEA R12, P1, R10.reuse, R78, 0x1 ;  /* 0x0000004e0a0c7211 */ /* 0x040fe400078208ff */
[----:B------:R-:W-:Y:S02]  /*25b0*/  F2FP.F16.F32.PACK_AB R20, RZ, R20 ;  /* 0x00000014ff14723e */ /* 0x000fe400000000ff */
[----:B------:R-:W-:-:S03]  /*25c0*/  LEA.HI.X R13, R10, R79, R11, 0x1, P1 ;  /* 0x0000004f0a0d7211 */ /* 0x000fc600008f0c0b */
[----:B------:R1:W-:Y:S04]  /*25d0*/  @P3 STG.E.U16 desc[UR36][R6.64+0x2], R20 ;  /* 0x0000021406003986 */ /* 0x0003e8000c101524 */
[----:B------:R-:W2:Y:S01]  /*25e0*/  @P2 LDG.E.LTC128B.U16 R19, desc[UR36][R12.64] ;  /* 0x000000240c132981 */ /* 0x000ea2000c1e1520 */
[----:B------:R-:W-:Y:S01]  /*25f0*/  IADD3 R14, P1, P3, R8, R66, R14 ;  /* 0x00000042080e7210 */ /* 0x000fe20007b3e00e */
[----:B------:R-:W-:Y:S01]  /*2600*/  BSSY B1, `(.L_x_37) ;  /* 0x0000011000017945 */ /* 0x000fe20003800000 */
[C---:B------:R-:W-:Y:S02]  /*2610*/  SHF.L.U64.HI R11, R74.reuse, 0x4, R75 ;  /* 0x000000044a0b7819 */ /* 0x040fe4000001024b */
[----:B------:R-:W-:Y:S02]  /*2620*/  IADD3.X R15, R9, R73, R15, P1, P3 ;  /* 0x00000049090f7210 */ /* 0x000fe40000fe640f */
[----:B------:R-:W-:-:S02]  /*2630*/  LEA R10, P1, R74, R6, 0x4 ;  /* 0x000000064a0a7211 */ /* 0x000fc400078220ff */
[----:B------:R-:W-:Y:S01]  /*2640*/  ISETP.GT.AND P0, PT, R0, 0x8, P0 ;  /* 0x000000080000780c */ /* 0x000fe20000704270 */
[----:B------:R-:W-:-:S04]  /*2650*/  IMAD.WIDE.U32 R14, R2, R72, R14 ;  /* 0x00000048020e7225 */ /* 0x000fc800078e000e */
[----:B------:R-:W-:Y:S02]  /*2660*/  IMAD.X R11, R11, 0x1, R7, P1 ;  /* 0x000000010b0b7824 */ /* 0x000fe400008e0607 */
[----:B------:R-:W-:Y:S02]  /*2670*/  IMAD.IADD R2, R69, 0x1, R15 ;  /* 0x0000000145027824 */ /* 0x000fe400078e020f */
[----:B--2---:R-:W-:-:S05]  /*2680*/  HADD2.F32 R8, -RZ, R19.H0_H0 ;  /* 0x20000013ff087230 */ /* 0x004fca0000004100 */
[----:B------:R-:W-:Y:S01]  /*2690*/  FMUL R9, R8, R57 ;  /* 0x0000003908097220 */ /* 0x000fe20000400000 */
[----:B------:R-:W-:-:S03]  /*26a0*/  LEA R8, P3, R14, R78, 0x1 ;  /* 0x0000004e0e087211 */ /* 0x000fc600078608ff */
[----:B------:R-:W-:-:S05]  /*26b0*/  FFMA R9, R26, R56, R9 ;  /* 0x000000381a097223 */ /* 0x000fca0000000009 */
[----:B------:R-:W-:Y:S02]  /*26c0*/  F2FP.F16.F32.PACK_AB R12, RZ, R9 ;  /* 0x00000009ff0c723e */ /* 0x000fe400000000ff */
[----:B------:R-:W-:-:S03]  /*26d0*/  LEA.HI.X R9, R14, R79, R2, 0x1, P3 ;  /* 0x0000004f0e097211 */ /* 0x000fc600018f0c02 */
[----:B------:R1:W-:Y:S01]  /*26e0*/  @P2 STG.E.U16 desc[UR36][R10.64], R12 ;  /* 0x0000000c0a002986 */ /* 0x0003e2000c101524 */
[----:B------:R-:W-:Y:S05]  /*26f0*/  @!P0 BRA `(.L_x_38) ;  /* 0x0000000000048947 */ /* 0x000fea0003800000 */
[----:B------:R2:W5:Y:S02]  /*2700*/  LDG.E.LTC128B.U16 R19, desc[UR36][R8.64+0x2] ;  /* 0x0000022408137981 */ /* 0x000564000c1e1520 */
.L_x_38:
[----:B------:R-:W-:Y:S05]  /*2710*/  BSYNC B1 ;  /* 0x0000000000017941 */ /* 0x000fea0003800000 */
.L_x_37:
[----:B-----5:R-:W-:Y:S01]  /*2720*/  HADD2.F32 R2, -RZ, R19.H0_H0 ;  /* 0x20000013ff027230 */ /* 0x020fe20000004100 */
[----:B------:R-:W-:Y:S01]  /*2730*/  ISETP.GT.AND P1, PT, R3, 0x8, PT ;  /* 0x000000080300780c */ /* 0x000fe20003f24270 */
[----:B------:R-:W-:Y:S03]  /*2740*/  BSSY B1, `(.L_x_39) ;  /* 0x0000008000017945 */ /* 0x000fe60003800000 */
[----:B------:R-:W-:Y:S01]  /*2750*/  FMUL R2, R2, R57 ;  /* 0x0000003902027220 */ /* 0x000fe20000400000 */
[----:B------:R-:W-:-:S03]  /*2760*/  ISETP.GT.AND P2, PT, R0, RZ, P1 ;  /* 0x000000ff0000720c */ /* 0x000fc60000f44270 */
[----:B------:R-:W-:-:S05]  /*2770*/  FFMA R2, R27, R56, R2 ;  /* 0x000000381b027223 */ /* 0x000fca0000000002 */
[----:B------:R-:W-:-:S05]  /*2780*/  F2FP.F16.F32.PACK_AB R2, RZ, R2 ;  /* 0x00000002ff02723e */ /* 0x000fca00000000ff */
[----:B------:R3:W-:Y:S01]  /*2790*/  @P0 STG.E.U16 desc[UR36][R10.64+0x2], R2 ;  /* 0x000002020a000986 */ /* 0x0007e2000c101524 */
[----:B------:R-:W-:Y:S05]  /*27a0*/  @!P2 BRA `(.L_x_40) ;  /* 0x000000000004a947 */ /* 0x000fea0003800000 */
[----:B------:R4:W5:Y:S02]  /*27b0*/  LDG.E.LTC128B.U16 R19, desc[UR36][R4.64+0x10] ;  /* 0x0000102404137981 */ /* 0x000964000c1e1520 */
.L_x_40:
[----:B------:R-:W-:Y:S05]  /*27c0*/  BSYNC B1 ;  /* 0x0000000000017941 */ /* 0x000fea0003800000 */
.L_x_39:
[----:B---3-5:R-:W-:Y:S01]  /*27d0*/  HADD2.F32 R2, -RZ, R19.H0_H0 ;  /* 0x20000013ff027230 */ /* 0x028fe20000004100 */
        /* <DEDUP_REMOVED lines=9> */
.L_x_42:
[----:B------:R-:W-:Y:S05]  /*2870*/  BSYNC B1 ;  /* 0x0000000000017941 */ /* 0x000fea0003800000 */
.L_x_41:
[----:B-----5:R-:W-:Y:S01]  /*2880*/  HADD2.F32 R2, -RZ, R19.H0_H0 ;  /* 0x20000013ff027230 */ /* 0x020fe20000004100 */
[----:B------:R-:W-:Y:S01]  /*2890*/  ISETP.GT.AND P1, PT, R0, 0x8, P1 ;  /* 0x000000080000780c */ /* 0x000fe20000f24270 */
[----:B------:R-:W-:Y:S03]  /*28a0*/  BSSY B1, `(.L_x_43) ;  /* 0x0000007000017945 */ /* 0x000fe60003800000 */
[----:B------:R-:W-:-:S04]  /*28b0*/  FMUL R2, R2, R57 ;  /* 0x0000003902027220 */ /* 0x000fc80000400000 */
[----:B------:R-:W-:-:S05]  /*28c0*/  FFMA R2, R29, R56, R2 ;  /* 0x000000381d027223 */ /* 0x000fca0000000002 */
[----:B------:R-:W-:-:S05]  /*28d0*/  F2FP.F16.F32.PACK_AB R2, RZ, R2 ;  /* 0x00000002ff02723e */ /* 0x000fca00000000ff */
[----:B------:R0:W-:Y:S01]  /*28e0*/  @P3 STG.E.U16 desc[UR36][R6.64+0x12], R2 ;  /* 0x0000120206003986 */ /* 0x0001e2000c101524 */
[----:B------:R-:W-:Y:S05]  /*28f0*/  @!P1 BRA `(.L_x_44) ;  /* 0x0000000000049947 */ /* 0x000fea0003800000 */
[----:B------:R0:W5:Y:S02]  /*2900*/  LDG.E.LTC128B.U16 R19, desc[UR36][R8.64+0x10] ;  /* 0x0000102408137981 */ /* 0x000164000c1e1520 */
.L_x_44:
[----:B------:R-:W-:Y:S05]  /*2910*/  BSYNC B1 ;  /* 0x0000000000017941 */ /* 0x000fea0003800000 */
.L_x_43:
[----:B0----5:R-:W-:Y:S01]  /*2920*/  HADD2.F32 R2, -RZ, R19.H0_H0 ;  /* 0x20000013ff027230 */ /* 0x021fe20000004100 */
[----:B------:R-:W-:Y:S01]  /*2930*/  ISETP.GT.AND P0, PT, R0, 0x8, P0 ;  /* 0x000000080000780c */ /* 0x000fe20000704270 */
[----:B------:R-:W-:Y:S03]  /*2940*/  BSSY B1, `(.L_x_45) ;  /* 0x0000007000017945 */ /* 0x000fe60003800000 */
[----:B---3--:R-:W-:-:S04]  /*2950*/  FMUL R13, R2, R57 ;  /* 0x00000039020d7220 */ /* 0x008fc80000400000 */
[----:B------:R-:W-:-:S05]  /*2960*/  FFMA R13, R30, R56, R13 ;  /* 0x000000381e0d7223 */ /* 0x000fca000000000d */
[----:B------:R-:W-:-:S05]  /*2970*/  F2FP.F16.F32.PACK_AB R13, RZ, R13 ;  /* 0x0000000dff0d723e */ /* 0x000fca00000000ff */
[----:B------:R0:W-:Y:S01]  /*2980*/  @P1 STG.E.U16 desc[UR36][R10.64+0x10], R13 ;  /* 0x0000100d0a001986 */ /* 0x0001e2000c101524 */
[----:B------:R-:W-:Y:S05]  /*2990*/  @!P0 BRA `(.L_x_46) ;  /* 0x0000000000048947 */ /* 0x000fea0003800000 */
[----:B------:R3:W5:Y:S02]  /*29a0*/  LDG.E.LTC128B.U16 R19, desc[UR36][R8.64+0x12] ;  /* 0x0000122408137981 */ /* 0x000764000c1e1520 */
.L_x_46:
[----:B------:R-:W-:Y:S05]  /*29b0*/  BSYNC B1 ;  /* 0x0000000000017941 */ /* 0x000fea0003800000 */
.L_x_45:
        /* <DEDUP_REMOVED lines=10> */
.L_x_48:
[----:B------:R-:W-:Y:S05]  /*2a60*/  BSYNC B1 ;  /* 0x0000000000017941 */ /* 0x000fea0003800000 */
.L_x_47:
[----:B0----5:R-:W-:Y:S01]  /*2a70*/  HADD2.F32 R2, -RZ, R19.H0_H0 ;  /* 0x20000013ff027230 */ /* 0x021fe20000004100 */
        /* <DEDUP_REMOVED lines=9> */
.L_x_50:
[----:B------:R-:W-:Y:S05]  /*2b10*/  BSYNC B1 ;  /* 0x0000000000017941 */ /* 0x000fea0003800000 */
.L_x_49:
        /* <DEDUP_REMOVED lines=9> */
.L_x_52:
[----:B------:R-:W-:Y:S05]  /*2bb0*/  BSYNC B1 ;  /* 0x0000000000017941 */ /* 0x000fea0003800000 */
.L_x_51:
[----:B0----5:R-:W-:Y:S01]  /*2bc0*/  HADD2.F32 R2, -RZ, R19.H0_H0 ;  /* 0x20000013ff027230 */ /* 0x021fe20000004100 */
        /* <DEDUP_REMOVED lines=8> */
.L_x_54:
[----:B------:R-:W-:Y:S05]  /*2c50*/  BSYNC B1 ;  /* 0x0000000000017941 */ /* 0x000fea0003800000 */
.L_x_53:
        /* <DEDUP_REMOVED lines=10> */
.L_x_56:
[----:B------:R-:W-:Y:S05]  /*2d00*/  BSYNC B1 ;  /* 0x0000000000017941 */ /* 0x000fea0003800000 */
.L_x_55:
        /* <DEDUP_REMOVED lines=10> */
.L_x_58:
[----:B------:R-:W-:Y:S05]  /*2db0*/  BSYNC B1 ;  /* 0x0000000000017941 */ /* 0x000fea0003800000 */
.L_x_57:
        /* <DEDUP_REMOVED lines=9> */
.L_x_60:
[----:B------:R-:W-:Y:S05]  /*2e50*/  BSYNC B1 ;  /* 0x0000000000017941 */ /* 0x000fea0003800000 */
.L_x_59:
        /* <DEDUP_REMOVED lines=9> */
.L_x_62:
[----:B------:R-:W-:Y:S05]  /*2ef0*/  BSYNC B1 ;  /* 0x0000000000017941 */ /* 0x000fea0003800000 */
.L_x_61:
        /* <DEDUP_REMOVED lines=10> */
.L_x_64:
[----:B------:R-:W-:Y:S05]  /*2fa0*/  BSYNC B1 ;  /* 0x0000000000017941 */ /* 0x000fea0003800000 */
.L_x_63:
        /* <DEDUP_REMOVED lines=10> */
.L_x_66:
[----:B------:R-:W-:Y:S05]  /*3050*/  BSYNC B1 ;  /* 0x0000000000017941 */ /* 0x000fea0003800000 */
.L_x_65:
        /* <DEDUP_REMOVED lines=9> */
.L_x_68:
[----:B------:R-:W-:Y:S05]  /*30f0*/  BSYNC B1 ;  /* 0x0000000000017941 */ /* 0x000fea0003800000 */
.L_x_67:
        /* <DEDUP_REMOVED lines=9> */
.L_x_70:
[----:B------:R-:W-:Y:S05]  /*3190*/  BSYNC B1 ;  /* 0x0000000000017941 */ /* 0x000fea0003800000 */
.L_x_69:
        /* <DEDUP_REMOVED lines=10> */
.L_x_72:
[----:B------:R-:W-:Y:S05]  /*3240*/  BSYNC B1 ;  /* 0x0000000000017941 */ /* 0x000fea0003800000 */
.L_x_71:
        /* <DEDUP_REMOVED lines=10> */
.L_x_74:
[----:B------:R-:W-:Y:S05]  /*32f0*/  BSYNC B1 ;  /* 0x0000000000017941 */ /* 0x000fea0003800000 */
.L_x_73:
        /* <DEDUP_REMOVED lines=9> */
.L_x_76:
[----:B------:R-:W-:Y:S05]  /*3390*/  BSYNC B1 ;  /* 0x0000000000017941 */ /* 0x000fea0003800000 */
.L_x_75:
        /* <DEDUP_REMOVED lines=9> */
.L_x_78:
[----:B------:R-:W-:Y:S05]  /*3430*/  BSYNC B1 ;  /* 0x0000000000017941 */ /* 0x000fea0003800000 */
.L_x_77:
        /* <DEDUP_REMOVED lines=10> */
.L_x_80:
[----:B------:R-:W-:Y:S05]  /*34e0*/  BSYNC B1 ;  /* 0x0000000000017941 */ /* 0x000fea0003800000 */
.L_x_79:
        /* <DEDUP_REMOVED lines=10> */
.L_x_82:
[----:B------:R-:W-:Y:S05]  /*3590*/  BSYNC B1 ;  /* 0x0000000000017941 */ /* 0x000fea0003800000 */
.L_x_81:
        /* <DEDUP_REMOVED lines=9> */
.L_x_84:
[----:B------:R-:W-:Y:S05]  /*3630*/  BSYNC B1 ;  /* 0x0000000000017941 */ /* 0x000fea0003800000 */
.L_x_83:
        /* <DEDUP_REMOVED lines=9> */
.L_x_86:
[----:B------:R-:W-:Y:S05]  /*36d0*/  BSYNC B1 ;  /* 0x0000000000017941 */ /* 0x000fea0003800000 */
.L_x_85:
        /* <DEDUP_REMOVED lines=10> */
.L_x_88:
[----:B------:R-:W-:Y:S05]  /*3780*/  BSYNC B1 ;  /* 0x0000000000017941 */ /* 0x000fea0003800000 */
.L_x_87:
[----:B0----5:R-:W-:Y:S01]  /*3790*/  HADD2.F32 R2, -RZ, R19.H0_H0 ;  /* 0x20000013ff027230 */ /* 0x021fe20000004100 */
[----:B------:R-:W-:Y:S01]  /*37a0*/  ISETP.GT.AND P0, PT, R3, 0x39, PT ;  /* 0x000000390300780c */ /* 0x000fe20003f04270 */
[----:B------:R-:W-:Y:S01]  /*37b0*/  @P2 IMAD.MOV.U32 R3, RZ, RZ, R7 ;  /* 0x000000ffff032224 */ /* 0x000fe200078e0007 */
[----:B------:R-:W-:Y:S02]  /*37c0*/  BSSY B1, `(.L_x_89) ;  /* 0x0000009000017945 */ /* 0x000fe40003800000 */
[----:B------:R-:W-:Y:S01]  /*37d0*/  FMUL R13, R2, R57 ;  /* 0x00000039020d7220 */ /* 0x000fe20000400000 */
[----:B------:R-:W-:Y:S01]  /*37e0*/  @P2 IMAD.MOV.U32 R2, RZ, RZ, R6 ;  /* 0x000000ffff022224 */ /* 0x000fe200078e0006 */
[----:B------:R-:W-:Y:S02]  /*37f0*/  ISETP.GT.AND P3, PT, R0, RZ, P0 ;  /* 0x000000ff0000720c */ /* 0x000fe40000764270 */
[----:B------:R-:W-:-:S05]  /*3800*/  FFMA R13, R52, R56, R13 ;  /* 0x00000038340d7223 */ /* 0x000fca000000000d */
[----:B------:R-:W-:-:S05]  /*3810*/  F2FP.F16.F32.PACK_AB R13, RZ, R13 ;  /* 0x0000000dff0d723e */ /* 0x000fca00000000ff */
[----:B------:R0:W-:Y:S01]  /*3820*/  @P2 STG.E.U16 desc[UR36][R2.64+0x70], R13 ;  /* 0x0000700d02002986 */ /* 0x0001e2000c101524 */
[----:B------:R-:W-:Y:S05]  /*3830*/  @!P3 BRA `(.L_x_90) ;  /* 0x000000000004b947 */ /* 0x000fea0003800000 */
[----:B------:R0:W5:Y:S02]  /*3840*/  LDG.E.LTC128B.U16 R19, desc[UR36][R4.64+0x72] ;  /* 0x0000722404137981 */ /* 0x000164000c1e1520 */
.L_x_90:
[----:B------:R-:W-:Y:S05]  /*3850*/  BSYNC B1 ;  /* 0x0000000000017941 */ /* 0x000fea0003800000 */
.L_x_89:
        /* <DEDUP_REMOVED lines=9> */
.L_x_92:
[----:B------:R-:W-:Y:S05]  /*38f0*/  BSYNC B1 ;  /* 0x0000000000017941 */ /* 0x000fea0003800000 */
.L_x_91:
[----:B0----5:R-:W-:Y:S01]  /*3900*/  HADD2.F32 R2, -RZ, R19.H0_H0 ;  /* 0x20000013ff027230 */ /* 0x021fe20000004100 */
[----:B------:R-:W-:Y:S01]  /*3910*/  ISETP.GT.AND P0, PT, R0, 0x8, P0 ;  /* 0x000000080000780c */ /* 0x000fe20000704270 */
[----:B------:R-:W-:Y:S03]  /*3920*/  BSSY B1, `(.L_x_93) ;  /* 0x000000a000017945 */ /* 0x000fe60003800000 */
[----:B------:R-:W-:Y:S01]  /*3930*/  FMUL R3, R2, R57 ;  /* 0x0000003902037220 */ /* 0x000fe20000400000 */
[----:B------:R-:W-:-:S03]  /*3940*/  @P1 IMAD.MOV.U32 R2, RZ, RZ, R10 ;  /* 0x000000ffff021224 */ /* 0x000fc600078e000a */
[----:B------:R-:W-:-:S05]  /*3950*/  FFMA R3, R54, R56, R3 ;  /* 0x0000003836037223 */ /* 0x000fca0000000003 */
[----:B------:R-:W-:-:S04]  /*3960*/  F2FP.F16.F32.PACK_AB R3, RZ, R3 ;  /* 0x00000003ff03723e */ /* 0x000fc800000000ff */
[----:B----4-:R-:W-:Y:S01]  /*3970*/  PRMT R4, R3, 0x7610, R4 ;  /* 0x0000761003047816 */ /* 0x010fe20000000004 */
[----:B------:R-:W-:-:S05]  /*3980*/  @P1 IMAD.MOV.U32 R3, RZ, RZ, R11 ;  /* 0x000000ffff031224 */ /* 0x000fca00078e000b */
[----:B------:R0:W-:Y:S01]  /*3990*/  @P1 STG.E.U16 desc[UR36][R2.64+0x70], R4 ;  /* 0x0000700402001986 */ /* 0x0001e2000c101524 */
[----:B------:R-:W-:Y:S05]  /*39a0*/  @!P0 BRA `(.L_x_94) ;  /* 0x0000000000048947 */ /* 0x000fea0003800000 */
[----:B------:R4:W5:Y:S02]  /*39b0*/  LDG.E.LTC128B.U16 R19, desc[UR36][R8.64+0x72] ;  /* 0x0000722408137981 */ /* 0x000964000c1e1520 */
.L_x_94:
[----:B------:R-:W-:Y:S05]  /*39c0*/  BSYNC B1 ;  /* 0x0000000000017941 */ /* 0x000fea0003800000 */
.L_x_93:
[----:B------:R-:W-:Y:S05]  /*39d0*/  @!P0 BRA `(.L_x_95) ;  /* 0x0000000800a88947 */ /* 0x000fea0003800000 */
[----:B-----5:R-:W-:-:S05]  /*39e0*/  HADD2.F32 R0, -RZ, R19.H0_H0 ;  /* 0x20000013ff007230 */ /* 0x020fca0000004100 */
[----:B------:R-:W-:-:S04]  /*39f0*/  FMUL R0, R0, R57 ;  /* 0x0000003900007220 */ /* 0x000fc80000400000 */
[----:B------:R-:W-:-:S05]  /*3a00*/  FFMA R0, R55, R56, R0 ;  /* 0x0000003837007223 */ /* 0x000fca0000000000 */
[----:B------:R-:W-:-:S05]  /*3a10*/  F2FP.F16.F32.PACK_AB R0, RZ, R0 ;  /* 0x00000000ff00723e */ /* 0x000fca00000000ff */
[----:B------:R0:W-:Y:S01]  /*3a20*/  STG.E.U16 desc[UR36][R10.64+0x72], R0 ;  /* 0x000072000a007986 */ /* 0x0001e2000c101524 */
[----:B------:R-:W-:Y:S05]  /*3a30*/  BRA `(.L_x_95) ;  /* 0x0000000800907947 */ /* 0x000fea0003800000 */
.L_x_34:
[----:B------:R-:W-:Y:S01]  /*3a40*/  ISETP.GT.AND P0, PT, R3, 0x1, PT ;  /* 0x000000010300780c */ /* 0x000fe20003f04270 */
[----:B------:R-:W-:Y:S01]  /*3a50*/  ULDC.64 UR4, c[0x0][0x5c0] ;  /* 0x0001700000047ab9 */ /* 0x000fe20000000a00 */
[-C--:B------:R-:W-:Y:S01]  /*3a60*/  FMUL R24, R24, R56.reuse ;  /* 0x0000003818187220 */ /* 0x080fe20000400000 */
[-C--:B------:R-:W-:Y:S01]  /*3a70*/  FMUL R25, R25, R56.reuse ;  /* 0x0000003819197220 */ /* 0x080fe20000400000 */
[----:B------:R-:W-:Y:S01]  /*3a80*/  ISETP.GT.AND P3, PT, R0, RZ, P0 ;  /* 0x000000ff0000720c */ /* 0x000fe20000764270 */
[-C--:B------:R-:W-:Y:S01]  /*3a90*/  FMUL R26, R26, R56.reuse ;  /* 0x000000381a1a7220 */ /* 0x080fe20000400000 */
[----:B------:R-:W-:Y:S01]  /*3aa0*/  LEA R4, P4, R68, UR4, 0x1 ;  /* 0x0000000444047c11 */ /* 0x000fe2000f8808ff */
[----:B------:R-:W-:Y:S01]  /*3ab0*/  FMUL R27, R27, R56 ;  /* 0x000000381b1b7220 */ /* 0x000fe20000400000 */
[----:B------:R-:W-:Y:S01]  /*3ac0*/  F2FP.F16.F32.PACK_AB R24, RZ, R24 ;  /* 0x00000018ff18723e */ /* 0x000fe200000000ff */
[-C--:B------:R-:W-:Y:S01]  /*3ad0*/  FMUL R28, R28, R56.reuse ;  /* 0x000000381c1c7220 */ /* 0x080fe20000400000 */
[----:B------:R-:W-:Y:S01]  /*3ae0*/  LEA.HI.X R5, R68, UR5, R7, 0x1, P4 ;  /* 0x0000000544057c11 */ /* 0x000fe2000a0f0c07 */
[-C--:B------:R-:W-:Y:S01]  /*3af0*/  FMUL R29, R29, R56.reuse ;  /* 0x000000381d1d7220 */ /* 0x080fe20000400000 */
[----:B------:R-:W-:Y:S01]  /*3b00*/  F2FP.F16.F32.PACK_AB R25, RZ, R25 ;  /* 0x00000019ff19723e */ /* 0x000fe200000000ff */
[-C--:B------:R-:W-:Y:S01]  /*3b10*/  FMUL R30, R30, R56.reuse ;  /* 0x000000381e1e7220 */ /* 0x080fe20000400000 */
[----:B------:R-:W-:Y:S01]  /*3b20*/  SHF.L.U64.HI R75, R74, 0x4, R75 ;  /* 0x000000044a4b7819 */ /* 0x000fe2000001024b */
[----:B------:R-:W-:Y:S01]  /*3b30*/  @P1 STG.E.U16 desc[UR36][R4.64], R24 ;  /* 0x0000001804001986 */ /* 0x000fe2000c101524 */
[----:B------:R-:W-:Y:S01]  /*3b40*/  ISETP.GT.AND P1, PT, R3, 0x8, PT ;  /* 0x000000080300780c */ /* 0x000fe20003f24270 */
[----:B------:R-:W-:Y:S01]  /*3b50*/  FMUL R31, R31, R56 ;  /* 0x000000381f1f7220 */ /* 0x000fe20000400000 */
[----:B------:R-:W-:Y:S01]  /*3b60*/  ISETP.GT.AND P4, PT, R0, 0x8, P0 ;  /* 0x000000080000780c */ /* 0x000fe20000784270 */
[----:B------:R-:W-:Y:S01]  /*3b70*/  @P3 STG.E.U16 desc[UR36][R4.64+0x2], R25 ;  /* 0x0000021904003986 */ /* 0x000fe2000c101524 */
[----:B------:R-:W-:Y:S01]  /*3b80*/  LEA R6, P3, R74, R4, 0x4 ;  /* 0x000000044a067211 */ /* 0x000fe200078620ff */
[-C--:B------:R-:W-:Y:S01]  /*3b90*/  FMUL R32, R32, R56.reuse ;  /* 0x0000003820207220 */ /* 0x080fe20000400000 */
[C---:B------:R-:W-:Y:S01]  /*3ba0*/  ISETP.GT.AND P2, PT, R0.reuse, 0x8, P2 ;  /* 0x000000080000780c */ /* 0x040fe20001744270 */
[-C--:B------:R-:W-:Y:S01]  /*3bb0*/  FMUL R33, R33, R56.reuse ;  /* 0x0000003821217220 */ /* 0x080fe20000400000 */
[----:B------:R-:W-:Y:S01]  /*3bc0*/  ISETP.GT.AND P0, PT, R3, 0x9, PT ;  /* 0x000000090300780c */ /* 0x000fe20003f04270 */
[----:B------:R-:W-:Y:S01]  /*3bd0*/  IMAD.X R7, R75, 0x1, R5, P3 ;  /* 0x000000014b077824 */ /* 0x000fe200018e0605 */
[----:B------:R-:W-:Y:S01]  /*3be0*/  ISETP.GT.AND P5, PT, R0, RZ, P1 ;  /* 0x000000ff0000720c */ /* 0x000fe20000fa4270 */
[-C--:B------:R-:W-:Y:S01]  /*3bf0*/  FMUL R34, R34, R56.reuse ;  /* 0x0000003822227220 */ /* 0x080fe20000400000 */
[----:B------:R-:W-:Y:S01]  /*3c00*/  ISETP.GT.AND P3, PT, R0, RZ, P0 ;  /* 0x000000ff0000720c */ /* 0x000fe20000764270 */
[----:B------:R-:W-:Y:S01]  /*3c10*/  FMUL R35, R35, R56 ;  /* 0x0000003823237220 */ /* 0x000fe20000400000 */
[----:B------:R-:W-:Y:S01]  /*3c20*/  F2FP.F16.F32.PACK_AB R26, RZ, R26 ;  /* 0x0000001aff1a723e */ /* 0x000fe200000000ff */
[-C--:B------:R-:W-:Y:S01]  /*3c30*/  FMUL R36, R36, R56.reuse ;  /* 0x0000003824247220 */ /* 0x080fe20000400000 */
[----:B------:R-:W-:Y:S01]  /*3c40*/  F2FP.F16.F32.PACK_AB R27, RZ, R27 ;  /* 0x0000001bff1b723e */ /* 0x000fe200000000ff */
[----:B------:R-:W-:Y:S01]  /*3c50*/  FMUL R37, R37, R56 ;  /* 0x0000003825257220 */ /* 0x000fe20000400000 */
[----:B------:R-:W-:Y:S01]  /*3c60*/  F2FP.F16.F32.PACK_AB R28, RZ, R28 ;  /* 0x0000001cff1c723e */ /* 0x000fe200000000ff */
[----:B------:R-:W-:Y:S01]  /*3c70*/  @P2 STG.E.U16 desc[UR36][R6.64], R26 ;  /* 0x0000001a06002986 */ /* 0x000fe2000c101524 */
[----:B------:R-:W-:Y:S01]  /*3c80*/  F2FP.F16.F32.PACK_AB R29, RZ, R29 ;  /* 0x0000001dff1d723e */ /* 0x000fe200000000ff */
[-C--:B------:R-:W-:Y:S01]  /*3c90*/  FMUL R38, R38, R56.reuse ;  /* 0x0000003826267220 */ /* 0x080fe20000400000 */
[C---:B------:R-:W-:Y:S01]  /*3ca0*/  ISETP.GT.AND P2, PT, R0.reuse, 0x8, P1 ;  /* 0x000000080000780c */ /* 0x040fe20000f44270 */
[----:B------:R-:W-:Y:S01]  /*3cb0*/  @P4 STG.E.U16 desc[UR36][R6.64+0x2], R27 ;  /* 0x0000021b06004986 */ /* 0x000fe2000c101524 */
[----:B------:R-:W-:Y:S01]  /*3cc0*/  ISETP.GT.AND P1, PT, R3, 0x10, PT ;  /* 0x000000100300780c */ /* 0x000fe20003f24270 */
[----:B------:R-:W-:Y:S01]  /*3cd0*/  FMUL R39, R39, R56 ;  /* 0x0000003827277220 */ /* 0x000fe20000400000 */
[----:B------:R-:W-:Y:S01]  /*3ce0*/  F2FP.F16.F32.PACK_AB R30, RZ, R30 ;  /* 0x0000001eff1e723e */ /* 0x000fe200000000ff */
[----:B------:R-:W-:Y:S01]  /*3cf0*/  @P5 STG.E.U16 desc[UR36][R4.64+0x10], R28 ;  /* 0x0000101c04005986 */ /* 0x000fe2000c101524 */
[----:B------:R-:W-:Y:S01]  /*3d00*/  ISETP.GT.AND P4, PT, R0, RZ, P1 ;  /* 0x000000ff0000720c */ /* 0x000fe20000f84270 */
[-C--:B------:R-:W-:Y:S01]  /*3d10*/  FMUL R40, R40, R56.reuse ;  /* 0x0000003828287220 */ /* 0x080fe20000400000 */
[----:B------:R-:W-:Y:S01]  /*3d20*/  F2FP.F16.F32.PACK_AB R31, RZ, R31 ;  /* 0x0000001fff1f723e */ /* 0x000fe200000000ff */
[----:B------:R-:W-:Y:S01]  /*3d30*/  @P3 STG.E.U16 desc[UR36][R4.64+0x12], R29 ;  /* 0x0000121d04003986 */ /* 0x000fe2000c101524 */
[----:B------:R-:W-:Y:S01]  /*3d40*/  ISETP.GT.AND P3, PT, R0, 0x8, P0 ;  /* 0x000000080000780c */ /* 0x000fe20000764270 */
[----:B------:R-:W-:Y:S01]  /*3d50*/  FMUL R41, R41, R56 ;  /* 0x0000003829297220 */ /* 0x000fe20000400000 */
[----:B------:R-:W-:Y:S01]  /*3d60*/  ISETP.GT.AND P0, PT, R3, 0x11, PT ;  /* 0x000000110300780c */ /* 0x000fe20003f04270 */
[----:B------:R-:W-:Y:S01]  /*3d70*/  @P2 STG.E.U16 desc[UR36][R6.64+0x10], R30 ;  /* 0x0000101e06002986 */ /* 0x000fe2000c101524 */
[----:B------:R-:W-:Y:S01]  /*3d80*/  F2FP.F16.F32.PACK_AB R32, RZ, R32 ;  /* 0x00000020ff20723e */ /* 0x000fe200000000ff */
[-C--:B------:R-:W-:Y:S01]  /*3d90*/  FMUL R42, R42, R56.reuse ;  /* 0x000000382a2a7220 */ /* 0x080fe20000400000 */
[C---:B------:R-:W-:Y:S01]  /*3da0*/  ISETP.GT.AND P5, PT, R0.reuse, RZ, P0 ;  /* 0x000000ff0000720c */ /* 0x040fe200007a4270 */
[-C--:B------:R-:W-:Y:S01]  /*3db0*/  FMUL R43, R43, R56.reuse ;  /* 0x000000382b2b7220 */ /* 0x080fe20000400000 */
[----:B------:R-:W-:Y:S01]  /*3dc0*/  ISETP.GT.AND P2, PT, R0, 0x8, P1 ;  /* 0x000000080000780c */ /* 0x000fe20000f44270 */
[-C--:B------:R-:W-:Y:S01]  /*3dd0*/  FMUL R44, R44, R56.reuse ;  /* 0x000000382c2c7220 */ /* 0x080fe20000400000 */
[----:B------:R-:W-:Y:S01]  /*3de0*/  ISETP.GT.AND P1, PT, R3, 0x18, PT ;  /* 0x000000180300780c */ /* 0x000fe20003f24270 */
[-C--:B------:R-:W-:Y:S01]  /*3df0*/  FMUL R45, R45, R56.reuse ;  /* 0x000000382d2d7220 */ /* 0x080fe20000400000 */
[----:B------:R-:W-:Y:S01]  /*3e00*/  F2FP.F16.F32.PACK_AB R33, RZ, R33 ;  /* 0x00000021ff21723e */ /* 0x000fe200000000ff */
[----:B------:R-:W-:Y:S01]  /*3e10*/  @P3 STG.E.U16 desc[UR36][R6.64+0x12], R31 ;  /* 0x0000121f06003986 */ /* 0x000fe2000c101524 */
[----:B------:R-:W-:Y:S01]  /*3e20*/  ISETP.GT.AND P3, PT, R0, 0x8, P0 ;  /* 0x000000080000780c */ /* 0x000fe20000764270 */
[-C--:B------:R-:W-:Y:S01]  /*3e30*/  FMUL R46, R46, R56.reuse ;  /* 0x000000382e2e7220 */ /* 0x080fe20000400000 */
[----:B------:R-:W-:Y:S01]  /*3e40*/  ISETP.GT.AND P0, PT, R3, 0x19, PT ;  /* 0x000000190300780c */ /* 0x000fe20003f04270 */
[----:B------:R-:W-:Y:S01]  /*3e50*/  @P4 STG.E.U16 desc[UR36][R4.64+0x20], R32 ;  /* 0x0000202004004986 */ /* 0x000fe2000c101524 */
[C---:B------:R-:W-:Y:S01]  /*3e60*/  ISETP.GT.AND P4, PT, R0.reuse, RZ, P1 ;  /* 0x000000ff0000720c */ /* 0x040fe20000f84270 */
[----:B------:R-:W-:Y:S01]  /*3e70*/  FMUL R47, R47, R56 ;  /* 0x000000382f2f7220 */ /* 0x000fe20000400000 */
[----:B------:R-:W-:Y:S01]  /*3e80*/  F2FP.F16.F32.PACK_AB R34, RZ, R34 ;  /* 0x00000022ff22723e */ /* 0x000fe200000000ff */
[----:B------:R-:W-:Y:S01]  /*3e90*/  @P5 STG.E.U16 desc[UR36][R4.64+0x22], R33 ;  /* 0x0000222104005986 */ /* 0x000fe2000c101524 */
[----:B------:R-:W-:Y:S01]  /*3ea0*/  ISETP.GT.AND P5, PT, R0, RZ, P0 ;  /* 0x000000ff0000720c */ /* 0x000fe200007a4270 */
[----:B------:R-:W-:Y:S01]  /*3eb0*/  FMUL R48, R48, R56 ;  /* 0x0000003830307220 */ /* 0x000fe20000400000 */
[----:B------:R-:W-:Y:S01]  /*3ec0*/  F2FP.F16.F32.PACK_AB R35, RZ, R35 ;  /* 0x00000023ff23723e */ /* 0x000fe200000000ff */
[----:B------:R-:W-:Y:S01]  /*3ed0*/  @P2 STG.E.U16 desc[UR36][R6.64+0x20], R34 ;  /* 0x0000202206002986 */ /* 0x000fe2000c101524 */
[----:B------:R-:W-:Y:S01]  /*3ee0*/  F2FP.F16.F32.PACK_AB R36, RZ, R36 ;  /* 0x00000024ff24723e */ /* 0x000fe200000000ff */
[-C--:B------:R-:W-:Y:S01]  /*3ef0*/  FMUL R49, R49, R56.reuse ;  /* 0x0000003831317220 */ /* 0x080fe20000400000 */
[----:B------:R-:W-:Y:S01]  /*3f00*/  ISETP.GT.AND P2, PT, R0, 0x8, P1 ;  /* 0x000000080000780c */ /* 0x000fe20000f44270 */
[----:B------:R-:W-:Y:S01]  /*3f10*/  @P3 STG.E.U16 desc[UR36][R6.64+0x22], R35 ;  /* 0x0000222306003986 */ /* 0x000fe2000c101524 */
[----:B------:R-:W-:Y:S01]  /*3f20*/  ISETP.GT.AND P1, PT, R3, 0x20, PT ;  /* 0x000000200300780c */ /* 0x000fe20003f24270 */
[-C--:B------:R-:W-:Y:S01]  /*3f30*/  FMUL R50, R50, R56.reuse ;  /* 0x0000003832327220 */ /* 0x080fe20000400000 */
[----:B------:R-:W-:Y:S01]  /*3f40*/  F2FP.F16.F32.PACK_AB R37, RZ, R37 ;  /* 0x00000025ff25723e */ /* 0x000fe200000000ff */
[----:B------:R-:W-:Y:S01]  /*3f50*/  @P4 STG.E.U16 desc[UR36][R4.64+0x30], R36 ;  /* 0x0000302404004986 */ /* 0x000fe2000c101524 */
[C---:B------:R-:W-:Y:S01]  /*3f60*/  ISETP.GT.AND P3, PT, R0.reuse, 0x8, P0 ;  /* 0x000000080000780c */ /* 0x040fe20000764270 */
[-C--:B------:R-:W-:Y:S01]  /*3f70*/  FMUL R51, R51, R56.reuse ;  /* 0x0000003833337220 */ /* 0x080fe20000400000 */
[----:B------:R-:W-:Y:S01]  /*3f80*/  ISETP.GT.AND P0, PT, R3, 0x21, PT ;  /* 0x000000210300780c */ /* 0x000fe20003f04270 */
[----:B------:R-:W-:Y:S01]  /*3f90*/  @P5 STG.E.U16 desc[UR36][R4.64+0x32], R37 ;  /* 0x0000322504005986 */ /* 0x000fe2000c101524 */
        /* <DEDUP_REMOVED lines=10> */
[----:B------:R-:W-:-:S02]  /*4040*/  F2FP.F16.F32.PACK_AB R41, RZ, R41 ;  /* 0x00000029ff29723e */ /* 0x000fc400000000ff */
[C---:B------:R-:W-:Y:S01]  /*4050*/  ISETP.GT.AND P1, PT, R0.reuse, 0x8, P1 ;  /* 0x000000080000780c */ /* 0x040fe20000f24270 */
[----:B------:R-:W-:Y:S01]  /*4060*/  @P3 STG.E.U16 desc[UR36][R6.64+0x32], R39 ;  /* 0x0000322706003986 */ /* 0x000fe2000c101524 */
[C---:B------:R-:W-:Y:S02]  /*4070*/  ISETP.GT.AND P2, PT, R0.reuse, 0x8, P0 ;  /* 0x000000080000780c */ /* 0x040fe40000744270 */
[C---:B------:R-:W-:Y:S01]  /*4080*/  ISETP.GT.AND P0, PT, R3.reuse, 0x29, PT ;  /* 0x000000290300780c */ /* 0x040fe20003f04270 */
[----:B------:R-:W-:Y:S01]  /*4090*/  @P4 STG.E.U16 desc[UR36][R4.64+0x40], R40 ;  /* 0x0000402804004986 */ /* 0x000fe2000c101524 */
[----:B------:R-:W-:Y:S02]  /*40a0*/  ISETP.GT.AND P4, PT, R3, 0x28, PT ;  /* 0x000000280300780c */ /* 0x000fe40003f84270 */
[----:B------:R-:W-:Y:S01]  /*40b0*/  F2FP.F16.F32.PACK_AB R42, RZ, R42 ;  /* 0x0000002aff2a723e */ /* 0x000fe200000000ff */
[----:B------:R-:W-:Y:S01]  /*40c0*/  @P5 STG.E.U16 desc[UR36][R4.64+0x42], R41 ;  /* 0x0000422904005986 */ /* 0x000fe2000c101524 */
[----:B------:R-:W-:-:S02]  /*40d0*/  ISETP.GT.AND P5, PT, R0, RZ, P4 ;  /* 0x000000ff0000720c */ /* 0x000fc400027a4270 */
[C---:B------:R-:W-:Y:S01]  /*40e0*/  ISETP.GT.AND P3, PT, R0.reuse, RZ, P0 ;  /* 0x000000ff0000720c */ /* 0x040fe20000764270 */
[----:B------:R-:W-:Y:S01]  /*40f0*/  @P1 STG.E.U16 desc[UR36][R6.64+0x40], R42 ;  /* 0x0000402a06001986 */ /* 0x000fe2000c101524 */
[----:B------:R-:W-:Y:S02]  /*4100*/  F2FP.F16.F32.PACK_AB R43, RZ, R43 ;  /* 0x0000002bff2b723e */ /* 0x000fe400000000ff */
[----:B------:R-:W-:Y:S02]  /*4110*/  F2FP.F16.F32.PACK_AB R44, RZ, R44 ;  /* 0x0000002cff2c723e */ /* 0x000fe400000000ff */
[C---:B------:R-:W-:Y:S01]  /*4120*/  ISETP.GT.AND P4, PT, R0.reuse, 0x8, P4 ;  /* 0x000000080000780c */ /* 0x040fe20002784270 */
[----:B------:R-:W-:Y:S01]  /*4130*/  @P2 STG.E.U16 desc[UR36][R6.64+0x42], R43 ;  /* 0x0000422b06002986 */ /* 0x000fe2000c101524 */
[----:B------:R-:W-:Y:S02]  /*4140*/  F2FP.F16.F32.PACK_AB R45, RZ, R45 ;  /* 0x0000002dff2d723e */ /* 0x000fe400000000ff */
[----:B------:R-:W-:Y:S01]  /*4150*/  ISETP.GT.AND P2, PT, R3, 0x31, PT ;  /* 0x000000310300780c */ /* 0x000fe20003f44270 */
[----:B------:R-:W-:Y:S01]  /*4160*/  @P5 STG.E.U16 desc[UR36][R4.64+0x50], R44 ;  /* 0x0000502c04005986 */ /* 0x000fe2000c101524 */
[----:B------:R-:W-:-:S02]  /*4170*/  ISETP.GT.AND P5, PT, R0, 0x8, P0 ;  /* 0x000000080000780c */ /* 0x000fc400007a4270 */
[C---:B------:R-:W-:Y:S01]  /*4180*/  ISETP.GT.AND P1, PT, R3.reuse, 0x38, PT ;  /* 0x000000380300780c */ /* 0x040fe20003f24270 */
[----:B------:R-:W-:Y:S01]  /*4190*/  @P3 STG.E.U16 desc[UR36][R4.64+0x52], R45 ;  /* 0x0000522d04003986 */ /* 0x000fe2000c101524 */
[C---:B------:R-:W-:Y:S02]  /*41a0*/  ISETP.GT.AND P3, PT, R3.reuse, 0x30, PT ;  /* 0x000000300300780c */ /* 0x040fe40003f64270 */
[----:B------:R-:W-:Y:S01]  /*41b0*/  ISETP.GT.AND P0, PT, R3, 0x39, PT ;  /* 0x000000390300780c */ /* 0x000fe20003f04270 */
[----:B------:R-:W-:Y:S01]  /*41c0*/  @P4 IMAD.MOV.U32 R2, RZ, RZ, R6 ;  /* 0x000000ffff024224 */ /* 0x000fe200078e0006 */
[----:B------:R-:W-:Y:S01]  /*41d0*/  F2FP.F16.F32.PACK_AB R46, RZ, R46 ;  /* 0x0000002eff2e723e */ /* 0x000fe200000000ff */
[----:B------:R-:W-:Y:S01]  /*41e0*/  @P4 IMAD.MOV.U32 R3, RZ, RZ, R7 ;  /* 0x000000ffff034224 */ /* 0x000fe200078e0007 */
[----:B------:R-:W-:Y:S02]  /*41f0*/  F2FP.F16.F32.PACK_AB R47, RZ, R47 ;  /* 0x0000002fff2f723e */ /* 0x000fe400000000ff */
[----:B------:R-:W-:-:S02]  /*4200*/  F2FP.F16.F32.PACK_AB R48, RZ, R48 ;  /* 0x00000030ff30723e */ /* 0x000fc400000000ff */
[----:B------:R1:W-:Y:S01]  /*4210*/  @P4 STG.E.U16 desc[UR36][R2.64+0x50], R46 ;  /* 0x0000502e02004986 */ /* 0x0003e2000c101524 */
[C---:B------:R-:W-:Y:S02]  /*4220*/  ISETP.GT.AND P4, PT, R0.reuse, RZ, P2 ;  /* 0x000000ff0000720c */ /* 0x040fe40001784270 */
[----:B------:R-:W-:Y:S02]  /*4230*/  F2FP.F16.F32.PACK_AB R49, RZ, R49 ;  /* 0x00000031ff31723e */ /* 0x000fe400000000ff */
[----:B------:R-:W-:Y:S02]  /*4240*/  ISETP.GT.AND P2, PT, R0, 0x8, P2 ;  /* 0x000000080000780c */ /* 0x000fe40001744270 */
[----:B------:R-:W-:Y:S02]  /*4250*/  F2FP.F16.F32.PACK_AB R50, RZ, R50 ;  /* 0x00000032ff32723e */ /* 0x000fe400000000ff */
[----:B------:R-:W-:Y:S02]  /*4260*/  F2FP.F16.F32.PACK_AB R51, RZ, R51 ;  /* 0x00000033ff33723e */ /* 0x000fe400000000ff */
[----:B------:R-:W-:Y:S01]  /*4270*/  F2FP.F16.F32.PACK_AB R52, RZ, R52 ;  /* 0x00000034ff34723e */ /* 0x000fe200000000ff */
[----:B-1----:R-:W-:Y:S01]  /*4280*/  @P5 IMAD.MOV.U32 R2, RZ, RZ, R6 ;  /* 0x000000ffff025224 */ /* 0x002fe200078e0006 */
[----:B------:R-:W-:Y:S01]  /*4290*/  F2FP.F16.F32.PACK_AB R53, RZ, R53 ;  /* 0x00000035ff35723e */ /* 0x000fe200000000ff */
[----:B------:R-:W-:Y:S01]  /*42a0*/  @P5 IMAD.MOV.U32 R3, RZ, RZ, R7 ;  /* 0x000000ffff035224 */ /* 0x000fe200078e0007 */
[----:B------:R-:W-:-:S02]  /*42b0*/  F2FP.F16.F32.PACK_AB R54, RZ, R54 ;  /* 0x00000036ff36723e */ /* 0x000fc400000000ff */
[----:B------:R-:W-:Y:S02]  /*42c0*/  F2FP.F16.F32.PACK_AB R55, RZ, R55 ;  /* 0x00000037ff37723e */ /* 0x000fe400000000ff */
[----:B------:R1:W-:Y:S01]  /*42d0*/  @P5 STG.E.U16 desc[UR36][R2.64+0x52], R47 ;  /* 0x0000522f02005986 */ /* 0x0003e2000c101524 */
[C---:B------:R-:W-:Y:S02]  /*42e0*/  ISETP.GT.AND P5, PT, R0.reuse, RZ, P3 ;  /* 0x000000ff0000720c */ /* 0x040fe40001fa4270 */
[----:B------:R-:W-:-:S11]  /*42f0*/  ISETP.GT.AND P3, PT, R0, 0x8, P3 ;  /* 0x000000080000780c */ /* 0x000fd60001f64270 */
[----:B-1----:R-:W-:Y:S02]  /*4300*/  @P5 IMAD.MOV.U32 R2, RZ, RZ, R4 ;  /* 0x000000ffff025224 */ /* 0x002fe400078e0004 */
[----:B------:R-:W-:-:S05]  /*4310*/  @P5 IMAD.MOV.U32 R3, RZ, RZ, R5 ;  /* 0x000000ffff035224 */ /* 0x000fca00078e0005 */
[----:B------:R1:W-:Y:S01]  /*4320*/  @P5 STG.E.U16 desc[UR36][R2.64+0x60], R48 ;  /* 0x0000603002005986 */ /* 0x0003e2000c101524 */
[C---:B------:R-:W-:Y:S02]  /*4330*/  ISETP.GT.AND P5, PT, R0.reuse, RZ, P0 ;  /* 0x000000ff0000720c */ /* 0x040fe400007a4270 */
[----:B------:R-:W-:Y:S01]  /*4340*/  ISETP.GT.AND P0, PT, R0, 0x8, P0 ;  /* 0x000000080000780c */ /* 0x000fe20000704270 */
[----:B-1----:R-:W-:Y:S02]  /*4350*/  @P4 IMAD.MOV.U32 R2, RZ, RZ, R4 ;  /* 0x000000ffff024224 */ /* 0x002fe400078e0004 */
[----:B------:R-:W-:-:S05]  /*4360*/  @P4 IMAD.MOV.U32 R3, RZ, RZ, R5 ;  /* 0x000000ffff034224 */ /* 0x000fca00078e0005 */
[----:B------:R1:W-:Y:S01]  /*4370*/  @P4 STG.E.U16 desc[UR36][R2.64+0x62], R49 ;  /* 0x0000623102004986 */ /* 0x0003e2000c101524 */
[C---:B------:R-:W-:Y:S02]  /*4380*/  ISETP.GT.AND P4, PT, R0.reuse, RZ, P1 ;  /* 0x000000ff0000720c */ /* 0x040fe40000f84270 */
[----:B------:R-:W-:Y:S01]  /*4390*/  ISETP.GT.AND P1, PT, R0, 0x8, P1 ;  /* 0x000000080000780c */ /* 0x000fe20000f24270 */
[----:B-1----:R-:W-:Y:S02]  /*43a0*/  @P3 IMAD.MOV.U32 R2, RZ, RZ, R6 ;  /* 0x000000ffff023224 */ /* 0x002fe400078e0006 */
[----:B------:R-:W-:-:S05]  /*43b0*/  @P3 IMAD.MOV.U32 R3, RZ, RZ, R7 ;  /* 0x000000ffff033224 */ /* 0x000fca00078e0007 */
[----:B------:R1:W-:Y:S02]  /*43c0*/  @P3 STG.E.U16 desc[UR36][R2.64+0x60], R50 ;  /* 0x0000603202003986 */ /* 0x0003e4000c101524 */
[----:B-1----:R-:W-:Y:S02]  /*43d0*/  @P2 IMAD.MOV.U32 R2, RZ, RZ, R6 ;  /* 0x000000ffff022224 */ /* 0x002fe400078e0006 */
[----:B------:R-:W-:-:S05]  /*43e0*/  @P2 IMAD.MOV.U32 R3, RZ, RZ, R7 ;  /* 0x000000ffff032224 */ /* 0x000fca00078e0007 */
[----:B------:R1:W-:Y:S02]  /*43f0*/  @P2 STG.E.U16 desc[UR36][R2.64+0x62], R51 ;  /* 0x0000623302002986 */ /* 0x0003e4000c101524 */
[----:B-1----:R-:W-:Y:S02]  /*4400*/  @P4 IMAD.MOV.U32 R2, RZ, RZ, R4 ;  /* 0x000000ffff024224 */ /* 0x002fe400078e0004 */
[----:B------:R-:W-:-:S05]  /*4410*/  @P4 IMAD.MOV.U32 R3, RZ, RZ, R5 ;  /* 0x000000ffff034224 */ /* 0x000fca00078e0005 */
[----:B------:R1:W-:Y:S04]  /*4420*/  @P4 STG.E.U16 desc[UR36][R2.64+0x70], R52 ;  /* 0x0000703402004986 */ /* 0x0003e8000c101524 */
[----:B------:R2:W-:Y:S01]  /*4430*/  @P5 STG.E.U16 desc[UR36][R4.64+0x72], R53 ;  /* 0x0000723504005986 */ /* 0x0005e2000c101524 */
[----:B-1----:R-:W-:Y:S02]  /*4440*/  @P1 IMAD.MOV.U32 R2, RZ, RZ, R6 ;  /* 0x000000ffff021224 */ /* 0x002fe400078e0006 */
[----:B------:R-:W-:-:S05]  /*4450*/  @P1 IMAD.MOV.U32 R3, RZ, RZ, R7 ;  /* 0x000000ffff031224 */ /* 0x000fca00078e0007 */
[----:B------:R2:W-:Y:S04]  /*4460*/  @P1 STG.E.U16 desc[UR36][R2.64+0x70], R54 ;  /* 0x0000703602001986 */ /* 0x0005e8000c101524 */
[----:B------:R2:W-:Y:S02]  /*4470*/  @P0 STG.E.U16 desc[UR36][R6.64+0x72], R55 ;  /* 0x0000723706000986 */ /* 0x0005e4000c101524 */
.L_x_95:
[----:B------:R-:W-:Y:S05]  /*4480*/  BSYNC B0 ;  /* 0x0000000000007941 */ /* 0x000fea0003800000 */
.L_x_33:
[----:B0-2---:R-:W2:Y:S01]  /*4490*/  LDL.64 R2, [R1] ;  /* 0x0000000001027983 */ /* 0x005ea20000100a00 */
[----:B------:R-:W-:Y:S01]  /*44a0*/  ULDC.64 UR4, c[0x0][0x650] ;  /* 0x0001940000047ab9 */ /* 0x000fe20000000a00 */
[----:B------:R0:W-:Y:S01]  /*44b0*/  SYNCS.ARRIVE.TRANS64.A1T0 RZ, [R64+UR47], RZ ;  /* 0x000000ff40ff79a7 */ /* 0x0001e2000810002f */
[----:B------:R-:W-:Y:S01]  /*44c0*/  PRMT R0, RZ, 0x7610, R0 ;  /* 0x00007610ff007816 */ /* 0x000fe20000000000 */
[----:B-----5:R-:W-:Y:S02]  /*44d0*/  IMAD.MOV.U32 R19, RZ, RZ, -0x1 ;  /* 0xffffffffff137424 */ /* 0x020fe400078e00ff */
[----:B------:R-:W-:Y:S01]  /*44e0*/  IMAD.MOV.U32 R22, RZ, RZ, -0x1 ;  /* 0xffffffffff167424 */ /* 0x000fe200078e00ff */
[----:B--2---:R-:W-:-:S04]  /*44f0*/  LEA R18, P0, R2, R18, 0x1 ;  /* 0x0000001202127211 */ /* 0x004fc800078008ff */
[----:B------:R-:W-:Y:S01]  /*4500*/  LEA.HI.X R17, R2, R17, R23, 0x1, P0 ;  /* 0x0000001102117211 */ /* 0x000fe200000f0c17 */
[----:B------:R-:W-:Y:S01]  /*4510*/  IMAD.MOV.U32 R2, RZ, RZ, -0x1 ;  /* 0xffffffffff027424 */ /* 0x000fe200078e00ff */
[----:B------:R-:W-:-:S04]  /*4520*/  ISETP.GE.U32.AND P0, PT, R18, UR4, PT ;  /* 0x0000000412007c0c */ /* 0x000fc8000bf06070 */
[----:B------:R-:W-:-:S13]  /*4530*/  ISETP.GE.U32.AND.EX P0, PT, R17, UR5, PT, P0 ;  /* 0x0000000511007c0c */ /* 0x000fda000bf06100 */
[----:B0-----:R-:W-:Y:S05]  /*4540*/  @P0 BRA `(.L_x_96) ;  /* 0x0000000400700947 */ /* 0x001fea0003800000 */
[----:B-1----:R-:W0:Y:S01]  /*4550*/  S2R R10, SR_CTAID.X ;  /* 0x00000000000a7919 */ /* 0x002e220000002500 */
[----:B---34-:R-:W1:Y:S01]  /*4560*/  LDC.64 R8, c[0x0][0x628] ;  /* 0x00018a00ff087b82 */ /* 0x018e620000000a00 */
[----:B------:R-:W-:Y:S01]  /*4570*/  ULDC UR4, c[0x0][0x150] ;  /* 0x0000540000047ab9 */ /* 0x000fe20000000800 */
[----:B------:R-:W-:Y:S01]  /*4580*/  IMAD.MOV.U32 R6, RZ, RZ, R18 ;  /* 0x000000ffff067224 */ /* 0x000fe200078e0012 */
[----:B------:R-:W2:Y:S01]  /*4590*/  S2R R20, SR_CTAID.Y ;  /* 0x0000000000147919 */ /* 0x000ea20000002600 */
[----:B------:R-:W-:-:S04]  /*45a0*/  IMAD.MOV.U32 R7, RZ, RZ, R17 ;  /* 0x000000ffff077224 */ /* 0x000fc800078e0011 */
[----:B------:R-:W3:Y:S08]  /*45b0*/  LDC R15, c[0x0][0x144] ;  /* 0x00005100ff0f7b82 */ /* 0x000ef00000000800 */
[----:B------:R-:W4:Y:S08]  /*45c0*/  LDC R0, c[0x0][0x630] ;  /* 0x00018c00ff007b82 */ /* 0x000f300000000800 */
[----:B------:R-:W2:Y:S01]  /*45d0*/  LDC.64 R12, c[0x0][0x620] ;  /* 0x00018800ff0c7b82 */ /* 0x000ea20000000a00 */
[----:B-1----:R-:W-:-:S04]  /*45e0*/  ISETP.NE.U32.AND P0, PT, R8, RZ, PT ;  /* 0x000000ff0800720c */ /* 0x002fc80003f05070 */
[----:B------:R-:W-:Y:S02]  /*45f0*/  ISETP.NE.AND.EX P0, PT, R9, RZ, PT, P0 ;  /* 0x000000ff0900720c */ /* 0x000fe40003f05300 */
[----:B0-----:R-:W-:-:S05]  /*4600*/  I2FP.F32.U32 R2, R10 ;  /* 0x0000000a00027245 */ /* 0x001fca0000201000 */
[----:B------:R-:W-:-:S04]  /*4610*/  FMUL R2, R2, UR4 ;  /* 0x0000000402027c20 */ /* 0x000fc80008400000 */
[----:B------:R0:W1:Y:S02]  /*4620*/  F2I.U32.TRUNC.NTZ R14, R2 ;  /* 0x00000002000e7305 */ /* 0x000064000020f000 */
[----:B---34-:R-:W-:Y:S05]  /*4630*/  @!P0 BRA `(.L_x_97) ;  /* 0x0000000000288947 */ /* 0x018fea0003800000 */
[----:B------:R-:W3:Y:S02]  /*4640*/  LDC R3, c[0x0][0x634] ;  /* 0x00018d00ff037b82 */ /* 0x000ee40000000800 */
[----:B---3--:R-:W-:-:S05]  /*4650*/  IADD3 R7, P0, R18, R3, RZ ;  /* 0x0000000312077210 */ /* 0x008fca0007f1e0ff */
[----:B------:R-:W-:-:S04]  /*4660*/  IMAD.X R11, RZ, RZ, R17, P0 ;  /* 0x000000ffff0b7224 */ /* 0x000fc800000e0611 */
[----:B0-----:R-:W-:-:S04]  /*4670*/  IMAD.WIDE.U32 R2, R11, R8, RZ ;  /* 0x000000080b027225 */ /* 0x001fc800078e00ff */
[----:B------:R-:W-:-:S04]  /*4680*/  IMAD.WIDE.U32 R4, P0, R7, R9, R2 ;  /* 0x0000000907047225 */ /* 0x000fc80007800002 */
[----:B------:R-:W-:-:S04]  /*4690*/  IMAD.WIDE.U32 R2, R7, R8, RZ ;  /* 0x0000000807027225 */ /* 0x000fc800078e00ff */
[----:B------:R-:W-:Y:S01]  /*46a0*/  IMAD.X R7, RZ, RZ, RZ, P0 ;  /* 0x000000ffff077224 */ /* 0x000fe200000e06ff */
[----:B------:R-:W-:Y:S01]  /*46b0*/  IADD3 RZ, P0, R3, R4, RZ ;  /* 0x0000000403ff7210 */ /* 0x000fe20007f1e0ff */
[----:B------:R-:W-:-:S04]  /*46c0*/  IMAD.MOV.U32 R6, RZ, RZ, R5 ;  /* 0x000000ffff067224 */ /* 0x000fc800078e0005 */
[----:B------:R-:W-:-:S08]  /*46d0*/  IMAD.WIDE.U32.X R6, R11, R9, R6, P0 ;  /* 0x000000090b067225 */ /* 0x000fd000000e0406 */
.L_x_97:
[----:B------:R-:W3:Y:S01]  /*46e0*/  LDC.64 R26, c[0x0][0x640] ;  /* 0x00019000ff1a7b82 */ /* 0x000ee20000000a00 */
[-C--:B------:R-:W-:Y:S01]  /*46f0*/  SHF.R.U64 R11, R6, R0.reuse, R7 ;  /* 0x00000000060b7219 */ /* 0x080fe20000001207 */
[----:B------:R-:W-:Y:S01]  /*4700*/  IMAD.MOV.U32 R19, RZ, RZ, R17 ;  /* 0x000000ffff137224 */ /* 0x000fe200078e0011 */
[----:B------:R-:W-:Y:S01]  /*4710*/  SHF.R.U32.HI R0, RZ, R0, R7 ;  /* 0x00000000ff007219 */ /* 0x000fe20000011607 */
[----:B-1----:R-:W-:Y:S01]  /*4720*/  IMAD.MOV R14, RZ, RZ, -R14 ;  /* 0x000000ffff0e7224 */ /* 0x002fe200078e0a0e */
[----:B------:R-:W-:Y:S01]  /*4730*/  IADD3 R5, P0, RZ, -R11, RZ ;  /* 0x8000000bff057210 */ /* 0x000fe20007f1e0ff */
[----:B------:R-:W-:Y:S01]  /*4740*/  ULDC UR4, c[0x0][0x154] ;  /* 0x0000550000047ab9 */ /* 0x000fe20000000800 */
[----:B------:R-:W-:Y:S01]  /*4750*/  IMAD.MOV.U32 R7, RZ, RZ, 0x1 ;  /* 0x00000001ff077424 */ /* 0x000fe200078e00ff */
[----:B------:R-:W1:Y:S01]  /*4760*/  LDC R4, c[0x0][0x618] ;  /* 0x00018600ff047b82 */ /* 0x000e620000000800 */
[----:B------:R-:W-:Y:S02]  /*4770*/  IMAD R22, R15, R14, R10 ;  /* 0x0000000e0f167224 */ /* 0x000fe400078e020a */
[----:B------:R-:W-:-:S04]  /*4780*/  IMAD.X R3, RZ, RZ, ~R0, P0 ;  /* 0x000000ffff037224 */ /* 0x000fc800000e0e00 */
[-C--:B--2---:R-:W-:Y:S01]  /*4790*/  IMAD R0, R3, R12.reuse, RZ ;  /* 0x0000000c03007224 */ /* 0x084fe200078e02ff */
[----:B------:R-:W2:Y:S01]  /*47a0*/  LDC R6, c[0x0][0x608] ;  /* 0x00018200ff067b82 */ /* 0x000ea20000000800 */
[----:B0-----:R-:W-:-:S04]  /*47b0*/  IMAD.WIDE.U32 R2, R5, R12, R18 ;  /* 0x0000000c05027225 */ /* 0x001fc800078e0012 */
[----:B------:R-:W-:Y:S01]  /*47c0*/  IMAD R5, R5, R13, R0 ;  /* 0x0000000d05057224 */ /* 0x000fe200078e0200 */
[----:B------:R-:W-:Y:S02]  /*47d0*/  I2FP.F32.U32 R0, R20 ;  /* 0x0000001400007245 */ /* 0x000fe40000201000 */
[----:B------:R-:W0:Y:S01]  /*47e0*/  LDC R24, c[0x0][0x658] ;  /* 0x00019600ff187b82 */ /* 0x000e220000000800 */
[----:B------:R-:W-:Y:S01]  /*47f0*/  IMAD.IADD R3, R3, 0x1, R5 ;  /* 0x0000000103037824 */ /* 0x000fe200078e0205 */
[----:B---3--:R-:W-:Y:S01]  /*4800*/  ISETP.NE.U32.AND P0, PT, R26, RZ, PT ;  /* 0x000000ff1a00720c */ /* 0x008fe20003f05070 */
[----:B------:R-:W-:Y:S01]  /*4810*/  FMUL R0, R0, UR4 ;  /* 0x0000000400007c20 */ /* 0x000fe20008400000 */
[----:B------:R-:W-:Y:S02]  /*4820*/  IMAD.MOV.U32 R5, RZ, RZ, -0x1 ;  /* 0xffffffffff057424 */ /* 0x000fe400078e00ff */
[----:B------:R-:W-:Y:S01]  /*4830*/  ISETP.NE.AND.EX P0, PT, R27, RZ, PT, P0 ;  /* 0x000000ff1b00720c */ /* 0x000fe20003f05300 */
[----:B------:R3:W4:Y:S01]  /*4840*/  F2I.U32.TRUNC.NTZ R12, R0 ;  /* 0x00000000000c7305 */ /* 0x000722000020f000 */
[----:B------:R-:W3:Y:S01]  /*4850*/  LDC R15, c[0x0][0x148] ;  /* 0x00005200ff0f7b82 */ /* 0x000ee20000000800 */
[----:B-1----:R-:W-:-:S02]  /*4860*/  SHF.R.U64 R10, R2, R4, R3 ;  /* 0x00000004020a7219 */ /* 0x002fc40000001203 */
[----:B------:R-:W-:-:S05]  /*4870*/  SHF.R.U32.HI R3, RZ, R4, R3 ;  /* 0x00000004ff037219 */ /* 0x000fca0000011603 */
[----:B------:R-:W1:Y:S01]  /*4880*/  LDC R14, c[0x0][0x600] ;  /* 0x00018000ff0e7b82 */ /* 0x000e620000000800 */
[-CC-:B--2---:R-:W-:Y:S02]  /*4890*/  SHF.R.U64 R8, R10, R6.reuse, R3.reuse ;  /* 0x000000060a087219 */ /* 0x184fe40000001203 */
[----:B------:R-:W-:-:S05]  /*48a0*/  SHF.R.U32.HI R3, RZ, R6, R3 ;  /* 0x00000006ff037219 */ /* 0x000fca0000011603 */
[----:B------:R-:W2:Y:S01]  /*48b0*/  LDC R21, c[0x0][0x648] ;  /* 0x00019200ff157b82 */ /* 0x000ea20000000800 */
[-CC-:B0-----:R-:W-:Y:S02]  /*48c0*/  SHF.R.U64 R13, R8, R24.reuse, R3.reuse ;  /* 0x00000018080d7219 */ /* 0x181fe40000001203 */
[-C--:B------:R-:W-:Y:S02]  /*48d0*/  SHF.L.U32 R5, R5, R24.reuse, RZ ;  /* 0x0000001805057219 */ /* 0x080fe400000006ff */
[-C--:B------:R-:W-:Y:S01]  /*48e0*/  SHF.R.U32.HI R3, RZ, R24.reuse, R3 ;  /* 0x00000018ff037219 */ /* 0x080fe20000011603 */
[----:B------:R-:W-:Y:S01]  /*48f0*/  IMAD.MOV.U32 R2, RZ, RZ, R13 ;  /* 0x000000ffff027224 */ /* 0x000fe200078e000d */
[----:B------:R-:W-:Y:S01]  /*4900*/  SHF.L.U32 R24, R7, R24, RZ ;  /* 0x0000001807187219 */ /* 0x000fe200000006ff */
[----:B------:R-:W0:Y:S01]  /*4910*/  LDC R25, c[0x0][0x638] ;  /* 0x00018e00ff197b82 */ /* 0x000e220000000800 */
[----:B------:R-:W-:-:S07]  /*4920*/  LOP3.LUT R19, RZ, R5, RZ, 0x33, !PT ;  /* 0x00000005ff137212 */ /* 0x000fce00078e33ff */
[----:B------:R-:W0:Y:S01]  /*4930*/  LDC R28, c[0x0][0x610] ;  /* 0x00018400ff1c7b82 */ /* 0x000e220000000800 */
[----:B----4-:R-:W-:Y:S05]  /*4940*/  @!P0 BRA `(.L_x_98) ;  /* 0x0000000000288947 */ /* 0x010fea0003800000 */
[----:B---3--:R-:W3:Y:S02]  /*4950*/  LDC R0, c[0x0][0x64c] ;  /* 0x00019300ff007b82 */ /* 0x008ee40000000800 */
[----:B---3--:R-:W-:-:S05]  /*4960*/  IADD3 R7, P0, R13, R0, RZ ;  /* 0x000000000d077210 */ /* 0x008fca0007f1e0ff */
        /* <DEDUP_REMOVED lines=8> */
.L_x_98:
[----:B------:R-:W4:Y:S01]  /*49f0*/  LDC R4, c[0x0][0x65c] ;  /* 0x00019700ff047b82 */ /* 0x000f220000000800 */
[----:B--23--:R-:W-:Y:S01]  /*4a00*/  SHF.R.U64 R0, R2, R21, R3 ;  /* 0x0000001502007219 */ /* 0x00cfe20000001203 */
[----:B-1----:R-:W-:Y:S01]  /*4a10*/  VIADD R3, R14, 0xffffffff ;  /* 0xffffffff0e037836 */ /* 0x002fe20000000000 */
[----:B------:R-:W-:Y:S01]  /*4a20*/  LOP3.LUT R19, R8, R19, RZ, 0xc0, !PT ;  /* 0x0000001308137212 */ /* 0x000fe200078ec0ff */
[----:B------:R-:W-:Y:S02]  /*4a30*/  IMAD.MOV R12, RZ, RZ, -R12 ;  /* 0x000000ffff0c7224 */ /* 0x000fe400078e0a0c */
[----:B------:R-:W-:Y:S01]  /*4a40*/  IMAD.MOV R2, RZ, RZ, -R0 ;  /* 0x000000ffff027224 */ /* 0x000fe200078e0a00 */
[----:B------:R-:W-:Y:S01]  /*4a50*/  LOP3.LUT R3, R10, R3, RZ, 0xc0, !PT ;  /* 0x000000030a037212 */ /* 0x000fe200078ec0ff */
[----:B------:R-:W-:Y:S02]  /*4a60*/  IMAD R19, R24, R0, R19 ;  /* 0x0000000018137224 */ /* 0x000fe400078e0213 */
[----:B0-----:R-:W-:-:S04]  /*4a70*/  IMAD R0, R2, R25, R13 ;  /* 0x0000001902007224 */ /* 0x001fc800078e020d */
[----:B------:R-:W-:Y:S01]  /*4a80*/  IMAD R2, R0, R14, R3 ;  /* 0x0000000e00027224 */ /* 0x000fe200078e0203 */
[----:B----4-:R-:W-:Y:S01]  /*4a90*/  ISETP.NE.AND P0, PT, R4, 0x1, PT ;  /* 0x000000010400780c */ /* 0x010fe20003f05270 */
[----:B------:R-:W-:-:S05]  /*4aa0*/  IMAD.MOV.U32 R4, RZ, RZ, 0x1 ;  /* 0x00000001ff047424 */ /* 0x000fca00078e00ff */
[----:B------:R-:W-:-:S07]  /*4ab0*/  PRMT R0, R4, 0x7610, R0 ;  /* 0x0000761004007816 */ /* 0x000fce0000000000 */
[----:B------:R-:W-:-:S04]  /*4ac0*/  @P0 IMAD R22, R15, R12, R20 ;  /* 0x0000000c0f160224 */ /* 0x000fc800078e0214 */
[----:B------:R-:W-:-:S05]  /*4ad0*/  IMAD R19, R19, R28, R22 ;  /* 0x0000001c13137224 */ /* 0x000fca00078e0216 */
[----:B------:R-:W-:Y:S02]  /*4ae0*/  SEL R22, R2, R19, !P0 ;  /* 0x0000001302167207 */ /* 0x000fe40004000000 */
[----:B------:R-:W-:Y:S01]  /*4af0*/  SEL R19, R19, R2, !P0 ;  /* 0x0000000213137207 */ /* 0x000fe20004000000 */
[----:B------:R-:W-:-:S07]  /*4b00*/  IMAD.MOV.U32 R2, RZ, RZ, R11 ;  /* 0x000000ffff027224 */ /* 0x000fce00078e000b */
.L_x_96:
[----:B------:R-:W-:Y:S02]  /*4b10*/  LOP3.LUT P0, RZ, R0, 0xff, RZ, 0xc0, !PT ;  /* 0x000000ff00ff7812 */ /* 0x000fe4000780c0ff */
[----:B------:R-:W-:-:S11]  /*4b20*/  LOP3.LUT R71, R71, 0x1, RZ, 0x3c, !PT ;  /* 0x0000000147477812 */ /* 0x000fd600078e3cff */
[----:B------:R-:W-:Y:S05]  /*4b30*/  @P0 BRA `(.L_x_99) ;  /* 0xffffffc800bc0947 */ /* 0x000fea000383ffff */
[----:B------:R-:W-:Y:S05]  /*4b40*/  EXIT ;  /* 0x000000000000794d */ /* 0x000fea0003800000 */
.L_x_14:
[----:B------:R-:W-:-:S08]  /*4b50*/  ISETP.NE.AND P0, PT, R0, RZ, PT ;  /* 0x000000ff0000720c */ /* 0x000fd00003f05270 */
[----:B0-----:R-:W0:-:S00]  /*4b60*/  USETMAXREG.DEALLOC.CTAPOOL 0x28 ;  /* 0x00000028000079c8 */ /* 0x001e0000080e0500 */
[----:B------:R-:W-:Y:S05]  /*4b70*/  @P0 EXIT ;  /* 0x000000000000094d */ /* 0x000fea0003800000 */
[----:B0-----:R-:W-:Y:S01]  /*4b80*/  LOP3.LUT P0, RZ, R8, 0xff, RZ, 0xc0, !PT ;  /* 0x000000ff08ff7812 */ /* 0x001fe2000780c0ff */
[----:B------:R-:W-:Y:S02]  /*4b90*/  IMAD.MOV.U32 R0, RZ, RZ, 0x1 ;  /* 0x00000001ff007424 */ /* 0x000fe400078e00ff */
[----:B------:R-:W-:-:S10]  /*4ba0*/  IMAD.MOV.U32 R7, RZ, RZ, RZ ;  /* 0x000000ffff077224 */ /* 0x000fd400078e00ff */
[----:B------:R-:W-:Y:S05]  /*4bb0*/  @!P0 BRA `(.L_x_100) ;  /* 0x0000000c00188947 */ /* 0x000fea0003800000 */
[----:B------:R-:W-:Y:S01]  /*4bc0*/  LOP3.LUT P0, RZ, R4, 0x1f, RZ, 0xc0, !PT ;  /* 0x0000001f04ff7812 */ /* 0x000fe2000780c0ff */
[----:B------:R-:W-:Y:S01]  /*4bd0*/  ULDC UR5, c[0x0][0x658] ;  /* 0x0001960000057ab9 */ /* 0x000fe20000000800 */
[----:B------:R-:W-:Y:S01]  /*4be0*/  UMOV UR6, 0xffffffff ;  /* 0xffffffff00067882 */ /* 0x000fe20000000000 */
[----:B------:R-:W-:Y:S01]  /*4bf0*/  BSSY B0, `(.L_x_100) ;  /* 0x00000c2000007945 */ /* 0x000fe20003800000 */
[----:B------:R-:W-:Y:S01]  /*4c00*/  USHF.L.U32 UR6, UR6, UR5, URZ ;  /* 0x0000000506067299 */ /* 0x000fe2000800063f */
[C---:B------:R-:W-:Y:S01]  /*4c10*/  ISETP.NE.AND P2, PT, R3.reuse, RZ, PT ;  /* 0x000000ff0300720c */ /* 0x040fe20003f45270 */
[----:B------:R-:W-:Y:S01]  /*4c20*/  IMAD.MOV.U32 R8, RZ, RZ, 0x1 ;  /* 0x00000001ff087424 */ /* 0x000fe200078e00ff */
[----:B------:R-:W-:Y:S01]  /*4c30*/  ISETP.NE.OR P0, PT, R3, RZ, !P0 ;  /* 0x000000ff0300720c */ /* 0x000fe20004705670 */
[----:B------:R-:W-:Y:S01]  /*4c40*/  IMAD.MOV.U32 R0, RZ, RZ, 0x1 ;  /* 0x00000001ff007424 */ /* 0x000fe200078e00ff */
[----:B------:R-:W-:Y:S01]  /*4c50*/  LOP3.LUT R6, R16, 0x2, RZ, 0xfc, !PT ;  /* 0x0000000210067812 */ /* 0x000fe200078efcff */
[----:B------:R-:W-:Y:S01]  /*4c60*/  IMAD.MOV.U32 R7, RZ, RZ, RZ ;  /* 0x000000ffff077224 */ /* 0x000fe200078e00ff */
[----:B------:R-:W-:Y:S01]  /*4c70*/  ULDC UR4, c[0x0][0x600] ;  /* 0x0001800000047ab9 */ /* 0x000fe20000000800 */
[----:B------:R-:W-:Y:S01]  /*4c80*/  UMOV UR7, 0x1 ;  /* 0x0000000100077882 */ /* 0x000fe20000000000 */
[----:B------:R-:W-:-:S02]  /*4c90*/  UIADD3 UR19, UR40, 0x1, URZ ;  /* 0x0000000128137890 */ /* 0x000fc4000fffe03f */
[----:B------:R-:W-:Y:S02]  /*4ca0*/  UIADD3 UR15, UR4, -0x1, URZ ;  /* 0xffffffff040f7890 */ /* 0x000fe4000fffe03f */
[----:B------:R-:W-:Y:S02]  /*4cb0*/  USHF.L.U32 UR17, UR7, UR5, URZ ;  /* 0x0000000507117299 */ /* 0x000fe4000800063f */
[----:B------:R-:W-:Y:S01]  /*4cc0*/  ULOP3.LUT UR16, URZ, UR6, URZ, 0x33, !UPT ;  /* 0x000000063f107292 */ /* 0x000fe2000f8e333f */
[----:B------:R-:W-:-:S11]  /*4cd0*/  ULDC.64 UR20, c[0x0][0x198] ;  /* 0x0000660000147ab9 */ /* 0x000fd60000000a00 */
.L_x_112:
[----:B------:R-:W-:-:S03]  /*4ce0*/  UMOV UR4, 0xffffffff ;  /* 0xffffffff00047882 */ /* 0x000fc60000000000 */
[----:B------:R-:W-:Y:S05]  /*4cf0*/  BRA.DIV UR4, `(.L_x_101) ;  /* 0x0000001604447947 */ /* 0x000fea000b800000 */
[----:B------:R-:W-:-:S13]  /*4d00*/  ELECT P6, URZ, PT ;  /* 0x00000000003f782f */ /* 0x000fda00038c0000 */
.L_x_135:
[----:B------:R-:W0:Y:S01]  /*4d10*/  LDC R3, c[0x0][0x28c] ;  /* 0x0000a300ff037b82 */ /* 0x000e220000000800 */
[----:B------:R-:W-:Y:S01]  /*4d20*/  BSSY B1, `(.L_x_102) ;  /* 0x0000035000017945 */ /* 0x000fe20003800000 */
[----:B0-----:R-:W-:-:S13]  /*4d30*/  ISETP.LT.OR P6, PT, R3, 0x1, !P6 ;  /* 0x000000010300780c */ /* 0x001fda00077c1670 */
[----:B------:R-:W-:Y:S05]  /*4d40*/  @P6 BRA `(.L_x_103) ;  /* 0x0000000000c86947 */ /* 0x000fea0003800000 */
[----:B------:R-:W-:Y:S02]  /*4d50*/  IMAD.SHL.U32 R22, R22, 0x40, RZ ;  /* 0x0000004016167824 */ /* 0x000fe400078e00ff */
[----:B------:R-:W-:Y:S02]  /*4d60*/  IMAD.SHL.U32 R19, R19, 0x40, RZ ;  /* 0x0000004013137824 */ /* 0x000fe400078e00ff */
[----:B------:R-:W-:Y:S02]  /*4d70*/  IMAD.MOV.U32 R12, RZ, RZ, RZ ;  /* 0x000000ffff0c7224 */ /* 0x000fe400078e00ff */
[----:B------:R-:W-:Y:S02]  /*4d80*/  IMAD.U32 R13, RZ, RZ, UR19 ;  /* 0x00000013ff0d7e24 */ /* 0x000fe4000f8e00ff */
[----:B------:R-:W-:Y:S02]  /*4d90*/  IMAD.MOV.U32 R3, RZ, RZ, R0 ;  /* 0x000000ffff037224 */ /* 0x000fe400078e0000 */
[----:B------:R-:W-:-:S07]  /*4da0*/  IMAD.MOV.U32 R4, RZ, RZ, R7 ;  /* 0x000000ffff047224 */ /* 0x000fce00078e0007 */
.L_x_107:
[----:B------:R-:W0:Y:S01]  /*4db0*/  S2R R10, SR_CgaCtaId ;  /* 0x00000000000a7919 */ /* 0x000e220000008800 */
[----:B------:R-:W-:Y:S01]  /*4dc0*/  MOV R5, 0x400 ;  /* 0x0000040000057802 */ /* 0x000fe20000000f00 */
[----:B------:R-:W1:Y:S03]  /*4dd0*/  @!P2 LDC R9, c[0x0][0x500] ;  /* 0x00014000ff09ab82 */ /* 0x000e660000000800 */
[----:B0-----:R-:W-:Y:S02]  /*4de0*/  LEA R11, R10, R5, 0x18 ;  /* 0x000000050a0b7211 */ /* 0x001fe400078ec0ff */
[----:B------:R-:W-:-:S03]  /*4df0*/  SHF.L.U32 R5, R3, 0x1f, RZ ;  /* 0x0000001f03057819 */ /* 0x000fc600000006ff */
[----:B------:R-:W-:-:S04]  /*4e00*/  IMAD R10, R4, 0x8, R11 ;  /* 0x00000008040a7824 */ /* 0x000fc800078e020b */
[----:B------:R-:W0:Y:S02]  /*4e10*/  SYNCS.PHASECHK.TRANS64.TRYWAIT P1, [R10+URZ+0x70], R5 ;  /* 0x000070050a0075a7 */ /* 0x000e24000802017f */
[----:B01----:R-:W-:Y:S05]  /*4e20*/  @!P1 BRA `(.L_x_104) ;  /* 0x0000001400189947 */ /* 0x003fea0003800000 */
.L_x_136:
[----:B0-----:R-:W-:Y:S01]  /*4e30*/  PRMT R5, R6, 0x9910, RZ ;  /* 0x0000991006057816 */ /* 0x001fe200000000ff */
[----:B------:R0:W-:Y:S03]  /*4e40*/  @!P2 SYNCS.ARRIVE.TRANS64 RZ, [R10+URZ], R9 ;  /* 0x000000090affa9a7 */ /* 0x0001e6000800003f */
[----:B------:R-:W-:-:S13]  /*4e50*/  ISETP.NE.AND P1, PT, R5, 0x2, PT ;  /* 0x000000020500780c */ /* 0x000fda0003f25270 */
[----:B0-----:R-:W-:Y:S05]  /*4e60*/  @P1 BRA `(.L_x_105) ;  /* 0x0000000000041947 */ /* 0x001fea0003800000 */
[----:B------:R-:W-:Y:S01]  /*4e70*/  BPT.TRAP 0x1 ;  /* 0x000000040000795c */ /* 0x000fe20000300000 */
.L_x_105:
[----:B------:R-:W-:Y:S05]  /*4e80*/  @P0 BRA `(.L_x_106) ;  /* 0x0000000000040947 */ /* 0x000fea0003800000 */
[----:B------:R-:W-:Y:S01]  /*4e90*/  BPT.TRAP 0x1 ;  /* 0x000000040000795c */ /* 0x000fe20000300000 */
.L_x_106:
[----:B------:R-:W-:Y:S01]  /*4ea0*/  IMAD R11, R4, 0x2000, R11 ;  /* 0x00002000040b7824 */ /* 0x000fe200078e020b */
[----:B------:R-:W-:Y:S01]  /*4eb0*/  R2UR UR9, R10 ;  /* 0x000000000a0972ca */ /* 0x000fe200000e0000 */
[----:B------:R-:W-:Y:S01]  /*4ec0*/  VIADD R13, R13, 0xffffffff ;  /* 0xffffffff0d0d7836 */ /* 0x000fe20000000000 */
[----:B------:R-:W-:Y:S01]  /*4ed0*/  UIADD3 UR4, UP0, UR20, 0xf0, URZ ;  /* 0x000000f014047890 */ /* 0x000fe2000ff1e03f */
[----:B------:R-:W-:Y:S01]  /*4ee0*/  R2UR UR11, R19 ;  /* 0x00000000130b72ca */ /* 0x000fe200000e0000 */
[----:B------:R-:W-:Y:S01]  /*4ef0*/  UIADD3 UR22, UP1, UR20, 0x1f0, URZ ;  /* 0x000001f014167890 */ /* 0x000fe2000ff3e03f */
[----:B------:R-:W-:Y:S01]  /*4f00*/  R2UR UR8, R11 ;  /* 0x000000000b0872ca */ /* 0x000fe200000e0000 */
[----:B------:R-:W-:Y:S01]  /*4f10*/  UIADD3.X UR5, URZ, UR21, URZ, UP0, !UPT ;  /* 0x000000153f057290 */ /* 0x000fe200087fe43f */
[----:B------:R-:W-:Y:S01]  /*4f20*/  R2UR UR10, R12 ;  /* 0x000000000c0a72ca */ /* 0x000fe200000e0000 */
[----:B------:R-:W-:Y:S01]  /*4f30*/  VIADD R4, R4, 0x1 ;  /* 0x0000000104047836 */ /* 0x000fe20000000000 */
[----:B------:R-:W-:Y:S01]  /*4f40*/  R2UR UR12, R2 ;  /* 0x00000000020c72ca */ /* 0x000fe200000e0000 */
[----:B------:R-:W-:Y:S01]  /*4f50*/  UIADD3.X UR23, URZ, UR21, URZ, UP1, !UPT ;  /* 0x000000153f177290 */ /* 0x000fe20008ffe43f */
[----:B------:R-:W-:Y:S01]  /*4f60*/  R2UR UR18, R22 ;  /* 0x00000000161272ca */ /* 0x000fe200000e0000 */
[----:B------:R-:W-:Y:S01]  /*4f70*/  UMOV UR6, 0x0 ;  /* 0x0000000000067882 */ /* 0x000fe20000000000 */
[----:B------:R-:W-:Y:S01]  /*4f80*/  ISETP.GT.AND P3, PT, R13, 0x1, PT ;  /* 0x000000010d00780c */ /* 0x000fe20003f64270 */
[----:B------:R-:W-:Y:S01]  /*4f90*/  UMOV UR7, 0x10000000 ;  /* 0x1000000000077882 */ /* 0x000fe20000000000 */
[----:B------:R-:W-:Y:S01]  /*4fa0*/  ISETP.NE.AND P1, PT, R4, 0xe, PT ;  /* 0x0000000e0400780c */ /* 0x000fe20003f25270 */
[----:B------:R-:W-:-:S02]  /*4fb0*/  VIADD R12, R12, 0x40 ;  /* 0x000000400c0c7836 */ /* 0x000fc40000000000 */
[----:B------:R-:W-:Y:S01]  /*4fc0*/  UIADD3 UR13, UR8, 0x200, URZ ;  /* 0x00000200080d7890 */ /* 0x000fe2000fffe03f */
[----:B------:R-:W-:Y:S01]  /*4fd0*/  SEL R10, RZ, 0x1, P1 ;  /* 0x00000001ff0a7807 */ /* 0x000fe20000800000 */
[----:B------:R-:W-:Y:S01]  /*4fe0*/  UIADD3 UR14, UR8, 0x1c200, URZ ;  /* 0x0001c200080e7890 */ /* 0x000fe2000fffe03f */
[----:B------:R-:W-:Y:S02]  /*4ff0*/  SEL R4, R4, RZ, P1 ;  /* 0x000000ff04047207 */ /* 0x000fe40000800000 */
[----:B------:R-:W-:Y:S02]  /*5000*/  LOP3.LUT R3, R3, R10, RZ, 0x3c, !PT ;  /* 0x0000000a03037212 */ /* 0x000fe400078e3cff */
[----:B------:R-:W-:Y:S02]  /*5010*/  UMOV UR8, UR13 ;  /* 0x0000000d00087c82 */ /* 0x000fe40008000000 */
[----:B------:R0:W-:Y:S02]  /*5020*/  UTMALDG.3D [UR8], [UR4], desc[UR6] ;  /* 0x00000608040075b4 */ /* 0x0001e40008011000 */
[----:B0-----:R-:W-:Y:S01]  /*5030*/  UMOV UR8, UR14 ;  /* 0x0000000e00087c82 */ /* 0x001fe20008000000 */
[----:B------:R-:W-:-:S02]  /*5040*/  UMOV UR11, UR18 ;  /* 0x00000012000b7c82 */ /* 0x000fc40008000000 */
[----:B------:R0:W-:Y:S02]  /*5050*/  UTMALDG.3D [UR8], [UR22], desc[UR6] ;  /* 0x00000608160075b4 */ /* 0x0001e40008011000 */
[----:B0-----:R-:W-:Y:S05]  /*5060*/  @P3 BRA `(.L_x_107) ;  /* 0xfffffffc00503947 */ /* 0x001fea000383ffff */
.L_x_103:
[----:B------:R-:W-:Y:S05]  /*5070*/  BSYNC B1 ;  /* 0x0000000000017941 */ /* 0x000fea0003800000 */
.L_x_102:
[----:B------:R-:W2:Y:S01]  /*5080*/  LDL.64 R10, [R1] ;  /* 0x00000000010a7983 */ /* 0x000ea20000100a00 */
[----:B------:R-:W-:Y:S01]  /*5090*/  LOP3.LUT P4, RZ, R8, 0xff, RZ, 0xc0, !PT ;  /* 0x000000ff08ff7812 */ /* 0x000fe2000788c0ff */
[----:B------:R-:W-:Y:S01]  /*50a0*/  VIADD R4, R7, UR40 ;  /* 0x0000002807047c36 */ /* 0x000fe20008000000 */
[----:B------:R-:W-:Y:S01]  /*50b0*/  ULDC.64 UR4, c[0x0][0x650] ;  /* 0x0001940000047ab9 */ /* 0x000fe20000000a00 */
[----:B------:R-:W-:Y:S01]  /*50c0*/  IMAD.U32 R5, RZ, RZ, UR40 ;  /* 0x00000028ff057e24 */ /* 0x000fe2000f8e00ff */
[----:B------:R-:W-:Y:S01]  /*50d0*/  UISETP.GE.U32.AND UP0, UPT, UR40, 0xe, UPT ;  /* 0x0000000e2800788c */ /* 0x000fe2000bf06070 */
[----:B------:R-:W-:Y:S01]  /*50e0*/  BSSY B1, `(.L_x_108) ;  /* 0x0000070000017945 */ /* 0x000fe20003800000 */
[----:B------:R-:W-:Y:S01]  /*50f0*/  SHF.R.U32.HI R2, RZ, 0x1, R4 ;  /* 0x00000001ff027819 */ /* 0x000fe20000011604 */
[----:B------:R-:W-:Y:S01]  /*5100*/  IMAD.MOV.U32 R19, RZ, RZ, -0x1 ;  /* 0xffffffffff137424 */ /* 0x000fe200078e00ff */
[----:B------:R-:W-:Y:S01]  /*5110*/  ISETP.GT.U32.AND P1, PT, R4, 0xd, PT ;  /* 0x0000000d0400780c */ /* 0x000fe20003f24070 */
[----:B------:R-:W-:Y:S01]  /*5120*/  IMAD.MOV.U32 R22, RZ, RZ, -0x1 ;  /* 0xffffffffff167424 */ /* 0x000fe200078e00ff */
[----:B------:R-:W-:-:S02]  /*5130*/  PLOP3.LUT P3, PT, PT, PT, UP0, 0x80, 0x0 ;  /* 0x000000000000781c */ /* 0x000fc40003f6f008 */
[----:B------:R-:W-:Y:S01]  /*5140*/  ISETP.LT.U32.AND P1, PT, R5, 0xe, P1 ;  /* 0x0000000e0500780c */ /* 0x000fe20000f21070 */
[----:B------:R-:W0:Y:S01]  /*5150*/  @P4 S2R R8, SR_CgaCtaId ;  /* 0x0000000000084919 */ /* 0x000e220000008800 */
[----:B------:R-:W-:-:S04]  /*5160*/  @P4 MOV R3, 0x400 ;  /* 0x0000040000034802 */ /* 0x000fc80000000f00 */
[----:B0-----:R-:W-:Y:S01]  /*5170*/  @P4 LEA R8, R8, R3, 0x18 ;  /* 0x0000000308084211 */ /* 0x001fe200078ec0ff */
[----:B------:R-:W-:-:S03]  /*5180*/  IMAD.WIDE.U32 R2, R2, -0x6db6db6d, RZ ;  /* 0x9249249302027825 */ /* 0x000fc600078e00ff */
[----:B------:R0:W-:Y:S01]  /*5190*/  @P4 SYNCS.ARRIVE.TRANS64.A1T0 RZ, [R8+URZ+0x118], RZ ;  /* 0x000118ff08ff49a7 */ /* 0x0001e2000810003f */
[----:B------:R-:W-:Y:S01]  /*51a0*/  IMAD.MOV.U32 R2, RZ, RZ, -0x1 ;  /* 0xffffffffff027424 */ /* 0x000fe200078e00ff */
[----:B------:R-:W-:Y:S02]  /*51b0*/  SHF.R.U32.HI R5, RZ, 0x2, R3 ;  /* 0x00000002ff057819 */ /* 0x000fe40000011603 */
[----:B------:R-:W-:-:S03]  /*51c0*/  SEL R3, RZ, 0x1, !P1 ;  /* 0x00000001ff037807 */ /* 0x000fc60004800000 */
[----:B------:R-:W-:Y:S01]  /*51d0*/  IMAD R7, R5, -0xe, R4 ;  /* 0xfffffff205077824 */ /* 0x000fe200078e0204 */
[----:B------:R-:W-:Y:S02]  /*51e0*/  LOP3.LUT R0, R0, R3, RZ, 0x3c, !PT ;  /* 0x0000000300007212 */ /* 0x000fe400078e3cff */
[----:B------:R-:W-:Y:S02]  /*51f0*/  PRMT R3, RZ, 0x7610, R3 ;  /* 0x00007610ff037816 */ /* 0x000fe40000000003 */
[----:B------:R-:W-:Y:S02]  /*5200*/  @P3 LOP3.LUT R0, R0, 0x1, R5, 0x78, !PT ;  /* 0x0000000100003812 */ /* 0x000fe400078e7805 */
[----:B0-----:R-:W-:Y:S02]  /*5210*/  PRMT R8, RZ, 0x7610, R8 ;  /* 0x00007610ff087816 */ /* 0x001fe40000000008 */
[----:B--2---:R-:W-:-:S04]  /*5220*/  IADD3 R18, P4, R18, R10, RZ ;  /* 0x0000000a12127210 */ /* 0x004fc80007f9e0ff */
[----:B------:R-:W-:Y:S01]  /*5230*/  ISETP.GE.U32.AND P1, PT, R18, UR4, PT ;  /* 0x0000000412007c0c */ /* 0x000fe2000bf26070 */
[----:B------:R-:W-:-:S05]  /*5240*/  IMAD.X R17, R17, 0x1, R23, P4 ;  /* 0x0000000111117824 */ /* 0x000fca00020e0617 */
[----:B------:R-:W-:-:S13]  /*5250*/  ISETP.GE.U32.AND.EX P1, PT, R17, UR5, PT, P1 ;  /* 0x0000000511007c0c */ /* 0x000fda000bf26110 */
[----:B------:R-:W-:Y:S05]  /*5260*/  @P1 BRA `(.L_x_109) ;  /* 0x00000004005c1947 */ /* 0x000fea0003800000 */
[----:B------:R-:W0:Y:S01]  /*5270*/  S2R R11, SR_CTAID.X ;  /* 0x00000000000b7919 */ /* 0x000e220000002500 */
[----:B------:R-:W-:Y:S01]  /*5280*/  ULDC.64 UR4, c[0x0][0x628] ;  /* 0x00018a0000047ab9 */ /* 0x000fe20000000a00 */
[----:B------:R-:W1:Y:S01]  /*5290*/  LDC R12, c[0x0][0x144] ;  /* 0x00005100ff0c7b82 */ /* 0x000e620000000800 */
[----:B------:R-:W-:Y:S01]  /*52a0*/  ISETP.NE.U32.AND P1, PT, RZ, UR4, PT ;  /* 0x00000004ff007c0c */ /* 0x000fe2000bf25070 */
[----:B------:R-:W2:Y:S01]  /*52b0*/  S2R R9, SR_CTAID.Y ;  /* 0x0000000000097919 */ /* 0x000ea20000002600 */
[----:B------:R-:W-:Y:S01]  /*52c0*/  ULDC UR6, c[0x0][0x150] ;  /* 0x0000540000067ab9 */ /* 0x000fe20000000800 */
[----:B------:R-:W-:Y:S01]  /*52d0*/  ULDC UR7, c[0x0][0x630] ;  /* 0x00018c0000077ab9 */ /* 0x000fe20000000800 */
[----:B------:R-:W-:Y:S01]  /*52e0*/  ISETP.NE.AND.EX P1, PT, RZ, UR5, PT, P1 ;  /* 0x00000005ff007c0c */ /* 0x000fe2000bf25310 */
[----:B------:R-:W-:Y:S01]  /*52f0*/  IMAD.MOV.U32 R2, RZ, RZ, R18 ;  /* 0x000000ffff027224 */ /* 0x000fe200078e0012 */
[----:B0-----:R-:W-:-:S05]  /*5300*/  I2FP.F32.U32 R3, R11 ;  /* 0x0000000b00037245 */ /* 0x001fca0000201000 */
[----:B------:R-:W-:Y:S01]  /*5310*/  FMUL R14, R3, UR6 ;  /* 0x00000006030e7c20 */ /* 0x000fe20008400000 */
[----:B------:R-:W-:-:S05]  /*5320*/  IMAD.MOV.U32 R3, RZ, RZ, R17 ;  /* 0x000000ffff037224 */ /* 0x000fca00078e0011 */
[----:B--2---:R-:W-:Y:S05]  /*5330*/  @!P1 BRA `(.L_x_110) ;  /* 0x0000000000289947 */ /* 0x004fea0003800000 */
[----:B------:R-:W-:Y:S02]  /*5340*/  ULDC UR6, c[0x0][0x634] ;  /* 0x00018d0000067ab9 */ /* 0x000fe40000000800 */
[----:B------:R-:W-:-:S05]  /*5350*/  IADD3 R3, P1, R18, UR6, RZ ;  /* 0x0000000612037c10 */ /* 0x000fca000ff3e0ff */
[----:B------:R-:W-:-:S04]  /*5360*/  IMAD.X R13, RZ, RZ, R17, P1 ;  /* 0x000000ffff0d7224 */ /* 0x000fc800008e0611 */
[----:B------:R-:W-:-:S04]  /*5370*/  IMAD.WIDE.U32 R4, R13, UR4, RZ ;  /* 0x000000040d047c25 */ /* 0x000fc8000f8e00ff */
[----:B------:R-:W-:-:S04]  /*5380*/  IMAD.WIDE.U32 R4, P1, R3, UR5, R4 ;  /* 0x0000000503047c25 */ /* 0x000fc8000f820004 */
[----:B------:R-:W-:-:S04]  /*5390*/  IMAD.WIDE.U32 R2, R3, UR4, RZ ;  /* 0x0000000403027c25 */ /* 0x000fc8000f8e00ff */
[----:B------:R-:W-:Y:S01]  /*53a0*/  IMAD.MOV.U32 R2, RZ, RZ, R5 ;  /* 0x000000ffff027224 */ /* 0x000fe200078e0005 */
[----:B------:R-:W-:Y:S01]  /*53b0*/  IADD3 RZ, P3, R3, R4, RZ ;  /* 0x0000000403ff7210 */ /* 0x000fe20007f7e0ff */
[----:B------:R-:W-:-:S04]  /*53c0*/  IMAD.X R3, RZ, RZ, RZ, P1 ;  /* 0x000000ffff037224 */ /* 0x000fc800008e06ff */
[----:B------:R-:W-:-:S08]  /*53d0*/  IMAD.WIDE.U32.X R2, R13, UR5, R2, P3 ;  /* 0x000000050d027c25 */ /* 0x000fd000098e0402 */
.L_x_110:
[--C-:B------:R-:W-:Y:S01]  /*53e0*/  SHF.R.U64 R10, R2, UR7, R3.reuse ;  /* 0x00000007020a7c19 */ /* 0x100fe20008001203 */
[----:B------:R-:W0:Y:S01]  /*53f0*/  F2I.U32.TRUNC.NTZ R14, R14 ;  /* 0x0000000e000e7305 */ /* 0x000e22000020f000 */
[----:B------:R-:W-:Y:S01]  /*5400*/  SHF.R.U32.HI R2, RZ, UR7, R3 ;  /* 0x00000007ff027c19 */ /* 0x000fe20008011603 */
[----:B------:R-:W-:Y:S01]  /*5410*/  ULDC.64 UR4, c[0x0][0x620] ;  /* 0x0001880000047ab9 */ /* 0x000fe20000000a00 */
[----:B------:R-:W-:Y:S01]  /*5420*/  IADD3 R5, P1, RZ, -R10, RZ ;  /* 0x8000000aff057210 */ /* 0x000fe20007f3e0ff */
[----:B------:R-:W-:Y:S01]  /*5430*/  IMAD.MOV.U32 R3, RZ, RZ, R17 ;  /* 0x000000ffff037224 */ /* 0x000fe200078e0011 */
[----:B------:R-:W-:-:S03]  /*5440*/  ULDC.64 UR6, c[0x0][0x640] ;  /* 0x0001900000067ab9 */ /* 0x000fc60000000a00 */
[----:B------:R-:W-:Y:S01]  /*5450*/  IMAD.X R2, RZ, RZ, ~R2, P1 ;  /* 0x000000ffff027224 */ /* 0x000fe200008e0e02 */
[----:B------:R-:W-:-:S03]  /*5460*/  ISETP.NE.U32.AND P1, PT, RZ, UR6, PT ;  /* 0x00000006ff007c0c */ /* 0x000fc6000bf25070 */
[----:B------:R-:W-:Y:S01]  /*5470*/  IMAD R4, R2, UR4, RZ ;  /* 0x0000000402047c24 */ /* 0x000fe2000f8e02ff */
[----:B------:R-:W-:Y:S01]  /*5480*/  ISETP.NE.AND.EX P1, PT, RZ, UR7, PT, P1 ;  /* 0x00000007ff007c0c */ /* 0x000fe2000bf25310 */
[----:B------:R-:W-:-:S04]  /*5490*/  IMAD.MOV.U32 R2, RZ, RZ, R18 ;  /* 0x000000ffff027224 */ /* 0x000fc800078e0012 */
[----:B------:R-:W-:Y:S01]  /*54a0*/  IMAD.WIDE.U32 R2, R5, UR4, R2 ;  /* 0x0000000405027c25 */ /* 0x000fe2000f8e0002 */
[----:B------:R-:W-:-:S03]  /*54b0*/  ULDC UR4, c[0x0][0x618] ;  /* 0x0001860000047ab9 */ /* 0x000fc60000000800 */
[----:B------:R-:W-:Y:S01]  /*54c0*/  IMAD R5, R5, UR5, R4 ;  /* 0x0000000505057c24 */ /* 0x000fe2000f8e0204 */
[----:B------:R-:W-:Y:S01]  /*54d0*/  ULDC UR5, c[0x0][0x154] ;  /* 0x0000550000057ab9 */ /* 0x000fe20000000800 */
[----:B0-----:R-:W-:Y:S02]  /*54e0*/  IMAD.MOV R4, RZ, RZ, -R14 ;  /* 0x000000ffff047224 */ /* 0x001fe400078e0a0e */
[----:B------:R-:W0:Y:S01]  /*54f0*/  LDC R14, c[0x0][0x148] ;  /* 0x00005200ff0e7b82 */ /* 0x000e220000000800 */
[----:B------:R-:W-:Y:S02]  /*5500*/  IMAD.IADD R3, R3, 0x1, R5 ;  /* 0x0000000103037824 */ /* 0x000fe400078e0205 */
[----:B-1----:R-:W-:Y:S01]  /*5510*/  IMAD R11, R12, R4, R11 ;  /* 0x000000040c0b7224 */ /* 0x002fe200078e020b */
[----:B------:R-:W-:Y:S02]  /*5520*/  I2FP.F32.U32 R4, R9 ;  /* 0x0000000900047245 */ /* 0x000fe40000201000 */
[----:B------:R-:W-:-:S02]  /*5530*/  SHF.R.U64 R12, R2, UR4, R3 ;  /* 0x00000004020c7c19 */ /* 0x000fc40008001203 */
[----:B------:R-:W-:Y:S01]  /*5540*/  SHF.R.U32.HI R3, RZ, UR4, R3 ;  /* 0x00000004ff037c19 */ /* 0x000fe20008011603 */
[----:B------:R-:W-:Y:S01]  /*5550*/  FMUL R4, R4, UR5 ;  /* 0x0000000504047c20 */ /* 0x000fe20008400000 */
[----:B------:R-:W-:Y:S02]  /*5560*/  ULDC UR4, c[0x0][0x608] ;  /* 0x0001820000047ab9 */ /* 0x000fe40000000800 */
[--C-:B------:R-:W-:Y:S01]  /*5570*/  SHF.R.U64 R15, R12, UR4, R3.reuse ;  /* 0x000000040c0f7c19 */ /* 0x100fe20008001203 */
[----:B------:R1:W2:Y:S01]  /*5580*/  F2I.U32.TRUNC.NTZ R20, R4 ;  /* 0x0000000400147305 */ /* 0x0002a2000020f000 */
[----:B------:R-:W-:Y:S01]  /*5590*/  SHF.R.U32.HI R2, RZ, UR4, R3 ;  /* 0x00000004ff027c19 */ /* 0x000fe20008011603 */
[----:B------:R-:W-:-:S03]  /*55a0*/  ULDC UR4, c[0x0][0x658] ;  /* 0x0001960000047ab9 */ /* 0x000fc60000000800 */
[--C-:B------:R-:W-:Y:S02]  /*55b0*/  SHF.R.U64 R13, R15, UR4, R2.reuse ;  /* 0x000000040f0d7c19 */ /* 0x100fe40008001202 */
[----:B------:R-:W-:-:S03]  /*55c0*/  SHF.R.U32.HI R19, RZ, UR4, R2 ;  /* 0x00000004ff137c19 */ /* 0x000fc60008011602 */
[----:B------:R-:W-:Y:S02]  /*55d0*/  IMAD.MOV.U32 R2, RZ, RZ, R13 ;  /* 0x000000ffff027224 */ /* 0x000fe400078e000d */
[----:B------:R-:W-:Y:S01]  /*55e0*/  IMAD.MOV.U32 R3, RZ, RZ, R19 ;  /* 0x000000ffff037224 */ /* 0x000fe200078e0013 */
[----:B-1----:R-:W-:Y:S06]  /*55f0*/  @!P1 BRA `(.L_x_111) ;  /* 0x0000000000289947 */ /* 0x002fec0003800000 */
        /* <DEDUP_REMOVED lines=10> */
.L_x_111:
[----:B------:R-:W1:Y:S01]  /*56a0*/  LDC R4, c[0x0][0x65c] ;  /* 0x00019700ff047b82 */ /* 0x000e620000000800 */
[----:B------:R-:W-:Y:S01]  /*56b0*/  ULDC UR4, c[0x0][0x648] ;  /* 0x0001920000047ab9 */ /* 0x000fe20000000800 */
[----:B------:R-:W-:Y:S01]  /*56c0*/  LOP3.LUT R15, R15, UR16, RZ, 0xc0, !PT ;  /* 0x000000100f0f7c12 */ /* 0x000fe2000f8ec0ff */
[----:B--2---:R-:W-:Y:S01]  /*56d0*/  IMAD.MOV R20, RZ, RZ, -R20 ;  /* 0x000000ffff147224 */ /* 0x004fe200078e0a14 */
[----:B------:R-:W-:Y:S01]  /*56e0*/  SHF.R.U64 R2, R2, UR4, R3 ;  /* 0x0000000402027c19 */ /* 0x000fe20008001203 */
[----:B------:R-:W-:Y:S01]  /*56f0*/  ULDC UR4, c[0x0][0x638] ;  /* 0x00018e0000047ab9 */ /* 0x000fe20000000800 */
[----:B------:R-:W-:Y:S01]  /*5700*/  LOP3.LUT R12, R12, UR15, RZ, 0xc0, !PT ;  /* 0x0000000f0c0c7c12 */ /* 0x000fe2000f8ec0ff */
[----:B------:R-:W-:Y:S01]  /*5710*/  ULDC UR5, c[0x0][0x610] ;  /* 0x0001840000057ab9 */ /* 0x000fe20000000800 */
[----:B------:R-:W-:Y:S01]  /*5720*/  IMAD.MOV.U32 R3, RZ, RZ, 0x1 ;  /* 0x00000001ff037424 */ /* 0x000fe200078e00ff */
[----:B-1----:R-:W-:Y:S01]  /*5730*/  ISETP.NE.AND P1, PT, R4, 0x1, PT ;  /* 0x000000010400780c */ /* 0x002fe20003f25270 */
[----:B------:R-:W-:-:S02]  /*5740*/  IMAD.MOV R4, RZ, RZ, -R2 ;  /* 0x000000ffff047224 */ /* 0x000fc400078e0a02 */
[----:B------:R-:W-:Y:S02]  /*5750*/  IMAD R2, R2, UR17, R15 ;  /* 0x0000001102027c24 */ /* 0x000fe4000f8e020f */
[----:B------:R-:W-:Y:S01]  /*5760*/  IMAD R13, R4, UR4, R13 ;  /* 0x00000004040d7c24 */ /* 0x000fe2000f8e020d */
[----:B------:R-:W-:-:S07]  /*5770*/  ULDC UR4, c[0x0][0x600] ;  /* 0x0001800000047ab9 */ /* 0x000fce0000000800 */
[----:B0-----:R-:W-:-:S04]  /*5780*/  @P1 IMAD R11, R14, R20, R9 ;  /* 0x000000140e0b1224 */ /* 0x001fc800078e0209 */
[----:B------:R-:W-:Y:S02]  /*5790*/  IMAD R11, R2, UR5, R11 ;  /* 0x00000005020b7c24 */ /* 0x000fe4000f8e020b */
[----:B------:R-:W-:-:S05]  /*57a0*/  IMAD R2, R13, UR4, R12 ;  /* 0x000000040d027c24 */ /* 0x000fca000f8e020c */
[----:B------:R-:W-:Y:S02]  /*57b0*/  SEL R22, R2, R11, !P1 ;  /* 0x0000000b02167207 */ /* 0x000fe40004800000 */
[----:B------:R-:W-:Y:S01]  /*57c0*/  SEL R19, R11, R2, !P1 ;  /* 0x000000020b137207 */ /* 0x000fe20004800000 */
[----:B------:R-:W-:-:S07]  /*57d0*/  IMAD.MOV.U32 R2, RZ, RZ, R10 ;  /* 0x000000ffff027224 */ /* 0x000fce00078e000a */
.L_x_109:
[----:B------:R-:W-:Y:S05]  /*57e0*/  BSYNC B1 ;  /* 0x0000000000017941 */ /* 0x000fea0003800000 */
.L_x_108:
[----:B------:R-:W-:-:S13]  /*57f0*/  LOP3.LUT P1, RZ, R3, 0xff, RZ, 0xc0, !PT ;  /* 0x000000ff03ff7812 */ /* 0x000fda000782c0ff */
[----:B------:R-:W-:Y:S05]  /*5800*/  @P1 BRA `(.L_x_112) ;  /* 0xfffffff400341947 */ /* 0x000fea000383ffff */
[----:B------:R-:W-:Y:S05]  /*5810*/  BSYNC B0 ;  /* 0x0000000000007941 */ /* 0x000fea0003800000 */
.L_x_100:
[----:B------:R-:W-:-:S03]  /*5820*/  UMOV UR4, 0xffffffff ;  /* 0xffffffff00047882 */ /* 0x000fc60000000000 */
[----:B------:R-:W-:Y:S05]  /*5830*/  BRA.DIV UR4, `(.L_x_113) ;  /* 0x0000000a04a87947 */ /* 0x000fea000b800000 */
[----:B------:R-:W-:-:S13]  /*5840*/  ELECT P6, URZ, PT ;  /* 0x00000000003f782f */ /* 0x000fda00038c0000 */
.L_x_139:
[----:B------:R-:W-:Y:S04]  /*5850*/  BSSY B0, `(.L_x_114) ;  /* 0x0000085000007945 */ /* 0x000fe80003800000 */
[----:B------:R-:W-:Y:S05]  /*5860*/  @!P6 BRA `(.L_x_115) ;  /* 0x00000008000ce947 */ /* 0x000fea0003800000 */
[----:B------:R-:W-:-:S04]  /*5870*/  LOP3.LUT R16, R16, 0x2, RZ, 0xfc, !PT ;  /* 0x0000000210107812 */ /* 0x000fc800078efcff */
[----:B------:R-:W-:-:S13]  /*5880*/  ISETP.NE.AND P0, PT, R16, 0x3, PT ;  /* 0x000000031000780c */ /* 0x000fda0003f05270 */
[----:B------:R-:W-:Y:S05]  /*5890*/  @!P0 BRA `(.L_x_116) ;  /* 0x0000000000048947 */ /* 0x000fea0003800000 */
[----:B------:R-:W-:Y:S01]  /*58a0*/  BPT.TRAP 0x1 ;  /* 0x000000040000795c */ /* 0x000fe20000300000 */
.L_x_116:
[----:B------:R-:W0:Y:S01]  /*58b0*/  S2R R3, SR_CgaCtaId ;  /* 0x0000000000037919 */ /* 0x000e220000008800 */
[----:B------:R-:W-:Y:S02]  /*58c0*/  MOV R2, 0x400 ;  /* 0x0000040000027802 */ /* 0x000fe40000000f00 */
[----:B------:R-:W-:Y:S02]  /*58d0*/  SHF.L.U32 R4, R0, 0x1f, RZ ;  /* 0x0000001f00047819 */ /* 0x000fe400000006ff */
[----:B0-----:R-:W-:-:S05]  /*58e0*/  LEA R2, R3, R2, 0x18 ;  /* 0x0000000203027211 */ /* 0x001fca00078ec0ff */
[----:B------:R-:W-:-:S04]  /*58f0*/  VIADD R2, R2, 0x70 ;  /* 0x0000007002027836 */ /* 0x000fc80000000000 */
[C---:B------:R-:W-:Y:S02]  /*5900*/  IMAD R9, R7.reuse, 0x8, R2 ;  /* 0x0000000807097824 */ /* 0x040fe400078e0202 */
[----:B------:R-:W-:Y:S02]  /*5910*/  VIADD R7, R7, 0x1 ;  /* 0x0000000107077836 */ /* 0x000fe40000000000 */
[----:B------:R-:W0:Y:S03]  /*5920*/  SYNCS.PHASECHK.TRANS64.TRYWAIT P0, [R9+URZ], R4 ;  /* 0x00000004090075a7 */ /* 0x000e26000800017f */
[----:B------:R-:W-:-:S04]  /*5930*/  ISETP.NE.AND P1, PT, R7, 0xe, PT ;  /* 0x0000000e0700780c */ /* 0x000fc80003f25270 */
[----:B------:R-:W-:Y:S02]  /*5940*/  SEL R3, RZ, 0x1, P1 ;  /* 0x00000001ff037807 */ /* 0x000fe40000800000 */
[----:B------:R-:W-:Y:S02]  /*5950*/  SEL R7, R7, RZ, P1 ;  /* 0x000000ff07077207 */ /* 0x000fe40000800000 */
[----:B------:R-:W-:-:S03]  /*5960*/  LOP3.LUT R6, R0, R3, RZ, 0x3c, !PT ;  /* 0x0000000300067212 */ /* 0x000fc600078e3cff */
[----:B------:R-:W-:Y:S01]  /*5970*/  IMAD R8, R7, 0x8, R2 ;  /* 0x0000000807087824 */ /* 0x000fe200078e0202 */
[----:B------:R-:W-:Y:S01]  /*5980*/  SHF.L.U32 R5, R6, 0x1f, RZ ;  /* 0x0000001f06057819 */ /* 0x000fe200000006ff */
[----:B0-----:R-:W-:Y:S06]  /*5990*/  @!P0 BRA `(.L_x_117) ;  /* 0x0000000800708947 */ /* 0x001fec0003800000 */
.L_x_140:
[----:B------:R-:W1:Y:S01]  /*59a0*/  SYNCS.PHASECHK.TRANS64.TRYWAIT P0, [R8+URZ], R5 ;  /* 0x00000005080075a7 */ /* 0x000e62000800017f */
[----:B------:R-:W-:-:S05]  /*59b0*/  VIADD R0, R7, 0x1 ;  /* 0x0000000107007836 */ /* 0x000fca0000000000 */
[----:B------:R-:W-:-:S04]  /*59c0*/  ISETP.NE.AND P1, PT, R0, 0xe, PT ;  /* 0x0000000e0000780c */ /* 0x000fc80003f25270 */
[----:B------:R-:W-:Y:S02]  /*59d0*/  SEL R3, RZ, 0x1, P1 ;  /* 0x00000001ff037807 */ /* 0x000fe40000800000 */
[----:B------:R-:W-:Y:S02]  /*59e0*/  SEL R7, R0, RZ, P1 ;  /* 0x000000ff00077207 */ /* 0x000fe40000800000 */
[----:B------:R-:W-:-:S03]  /*59f0*/  LOP3.LUT R6, R6, R3, RZ, 0x3c, !PT ;  /* 0x0000000306067212 */ /* 0x000fc600078e3cff */
[----:B0-----:R-:W-:Y:S01]  /*5a00*/  IMAD R9, R7, 0x8, R2 ;  /* 0x0000000807097824 */ /* 0x001fe200078e0202 */
[----:B------:R-:W-:Y:S01]  /*5a10*/  SHF.L.U32 R4, R6, 0x1f, RZ ;  /* 0x0000001f06047819 */ /* 0x000fe200000006ff */
[----:B-1----:R-:W-:Y:S06]  /*5a20*/  @!P0 BRA `(.L_x_118) ;  /* 0x0000000800608947 */ /* 0x002fec0003800000 */
.L_x_141:
        /* <DEDUP_REMOVED lines=9> */
.L_x_142:
        /* <DEDUP_REMOVED lines=9> */
.L_x_143:
        /* <DEDUP_REMOVED lines=9> */
.L_x_144:
        /* <DEDUP_REMOVED lines=9> */
.L_x_145:
        /* <DEDUP_REMOVED lines=9> */
.L_x_146:
        /* <DEDUP_REMOVED lines=9> */
.L_x_147:
        /* <DEDUP_REMOVED lines=9> */
.L_x_148:
        /* <DEDUP_REMOVED lines=9> */
.L_x_149:
        /* <DEDUP_REMOVED lines=9> */
.L_x_150:
[----:B------:R-:W1:Y:S01]  /*5f40*/  SYNCS.PHASECHK.TRANS64.TRYWAIT P0, [R8+URZ], R5 ;  /* 0x00000005080075a7 */ /* 0x000e62000800017f */
[----:B------:R-:W-:-:S05]  /*5f50*/  VIADD R0, R7, 0x1 ;  /* 0x0000000107007836 */ /* 0x000fca0000000000 */
[----:B------:R-:W-:-:S04]  /*5f60*/  ISETP.NE.AND P1, PT, R0, 0xe, PT ;  /* 0x0000000e0000780c */ /* 0x000fc80003f25270 */
[----:B------:R-:W-:Y:S02]  /*5f70*/  SEL R3, RZ, 0x1, P1 ;  /* 0x00000001ff037807 */ /* 0x000fe40000800000 */
[----:B------:R-:W-:Y:S02]  /*5f80*/  SEL R7, R0, RZ, P1 ;  /* 0x000000ff00077207 */ /* 0x000fe40000800000 */
[----:B0-----:R-:W-:-:S03]  /*5f90*/  LOP3.LUT R9, R6, R3, RZ, 0x3c, !PT ;  /* 0x0000000306097212 */ /* 0x001fc600078e3cff */
[----:B------:R-:W-:Y:S01]  /*5fa0*/  IMAD R11, R7, 0x8, R2 ;  /* 0x00000008070b7824 */ /* 0x000fe200078e0202 */
[----:B------:R-:W-:Y:S01]  /*5fb0*/  SHF.L.U32 R6, R9, 0x1f, RZ ;  /* 0x0000001f09067819 */ /* 0x000fe200000006ff */
[----:B-1----:R-:W-:Y:S06]  /*5fc0*/  @!P0 BRA `(.L_x_128) ;  /* 0x0000000400c08947 */ /* 0x002fec0003800000 */
.L_x_151:
[----:B------:R-:W1:Y:S01]  /*5fd0*/  SYNCS.PHASECHK.TRANS64.TRYWAIT P0, [R11+URZ], R6 ;  /* 0x000000060b0075a7 */ /* 0x000e62000800017f */
[----:B------:R-:W-:-:S05]  /*5fe0*/  VIADD R0, R7, 0x1 ;  /* 0x0000000107007836 */ /* 0x000fca0000000000 */
[----:B------:R-:W-:-:S04]  /*5ff0*/  ISETP.NE.AND P1, PT, R0, 0xe, PT ;  /* 0x0000000e0000780c */ /* 0x000fc80003f25270 */
[----:B------:R-:W-:Y:S02]  /*6000*/  SEL R4, RZ, 0x1, P1 ;  /* 0x00000001ff047807 */ /* 0x000fe40000800000 */
[----:B------:R-:W-:Y:S02]  /*6010*/  SEL R3, R0, RZ, P1 ;  /* 0x000000ff00037207 */ /* 0x000fe40000800000 */
[----:B------:R-:W-:Y:S01]  /*6020*/  LOP3.LUT R0, R9, R4, RZ, 0x3c, !PT ;  /* 0x0000000409007212 */ /* 0x000fe200078e3cff */
[----:B-1----:R-:W-:Y:S06]  /*6030*/  @!P0 BRA `(.L_x_129) ;  /* 0x0000000400b88947 */ /* 0x002fec0003800000 */
.L_x_152:
[----:B------:R-:W-:Y:S01]  /*6040*/  IMAD R3, R3, 0x8, R2 ;  /* 0x0000000803037824 */ /* 0x000fe200078e0202 */
[----:B------:R-:W-:-:S07]  /*6050*/  SHF.L.U32 R0, R0, 0x1f, RZ ;  /* 0x0000001f00007819 */ /* 0x000fce00000006ff */
.L_x_130:
[----:B--2---:R2:W3:Y:S02]  /*6060*/  SYNCS.PHASECHK.TRANS64.TRYWAIT P0, [R3+URZ], R0 ;  /* 0x00000000030075a7 */ /* 0x0044e4000800017f */
[----:B---3--:R-:W-:Y:S05]  /*6070*/  @!P0 NANOSLEEP.SYNCS 0x989680 ;  /* 0x009896800000895d */ /* 0x008fea0003900000 */
[----:B------:R-:W3:Y:S02]  /*6080*/  @!P0 SYNCS.PHASECHK.TRANS64 P0, [R3+URZ], R0 ;  /* 0x00000000030085a7 */ /* 0x000ee4000800007f */
[----:B---3--:R-:W-:Y:S05]  /*6090*/  @!P0 BRA `(.L_x_130) ;  /* 0xfffffffc00f08947 */ /* 0x008fea000383ffff */
.L_x_115:
[----:B------:R-:W-:Y:S05]  /*60a0*/  BSYNC B0 ;  /* 0x0000000000007941 */ /* 0x000fea0003800000 */
.L_x_114:
[----:B------:R-:W-:Y:S05]  /*60b0*/  EXIT ;  /* 0x000000000000794d */ /* 0x000fea0003800000 */
.L_x_16:
[----:B-1----:R1:W2:Y:S02]  /*60c0*/  SYNCS.PHASECHK.TRANS64.TRYWAIT P0, [R63+URZ], R0 ;  /* 0x000000003f0075a7 */ /* 0x0022a4000800017f */
[----:B--2---:R-:W-:Y:S05]  /*60d0*/  @!P0 NANOSLEEP.SYNCS 0x989680 ;  /* 0x009896800000895d */ /* 0x004fea0003900000 */
[----:B------:R-:W2:Y:S02]  /*60e0*/  @!P0 SYNCS.PHASECHK.TRANS64 P0, [R63+URZ], R0 ;  /* 0x000000003f0085a7 */ /* 0x000ea4000800007f */
[----:B--2---:R-:W-:Y:S05]  /*60f0*/  @!P0 BRA `(.L_x_16) ;  /* 0xfffffffc00f08947 */ /* 0x004fea000383ffff */
[----:B------:R-:W-:Y:S05]  /*6100*/  BRA `(.L_x_131) ;  /* 0xffffffb4005c7947 */ /* 0x000fea000383ffff */
.L_x_21:
[----:B--2---:R2:W3:Y:S02]  /*6110*/  SYNCS.PHASECHK.TRANS64.TRYWAIT P1, [R3+URZ], R0 ;  /* 0x00000000030075a7 */ /* 0x0044e4000802017f */
[----:B---3--:R-:W-:Y:S05]  /*6120*/  @!P1 NANOSLEEP.SYNCS 0x989680 ;  /* 0x009896800000995d */ /* 0x008fea0003900000 */
[----:B------:R-:W3:Y:S02]  /*6130*/  @!P1 SYNCS.PHASECHK.TRANS64 P1, [R3+URZ], R0 ;  /* 0x00000000030095a7 */ /* 0x000ee4000802007f */
[----:B---3--:R-:W-:Y:S05]  /*6140*/  @!P1 BRA `(.L_x_21) ;  /* 0xfffffffc00f09947 */ /* 0x008fea000383ffff */
[----:B------:R-:W-:Y:S05]  /*6150*/  BRA `(.L_x_20) ;  /* 0xffffffb400c07947 */ /* 0x000fea000383ffff */
.L_x_26:
[----:B--2---:R-:W-:-:S04]  /*6160*/  IMAD.U32 R4, RZ, RZ, UR4 ;  /* 0x00000004ff047e24 */ /* 0x004fc8000f8e00ff */
[----:B------:R2:W3:Y:S03]  /*6170*/  SYNCS.PHASECHK.TRANS64.TRYWAIT P1, [R4+URZ], R3 ;  /* 0x00000003040075a7 */ /* 0x0004e6000802017f */
[----:B---3--:R-:W-:Y:S05]  /*6180*/  @!P1 NANOSLEEP.SYNCS 0x989680 ;  /* 0x009896800000995d */ /* 0x008fea0003900000 */
[----:B------:R-:W3:Y:S02]  /*6190*/  @!P1 SYNCS.PHASECHK.TRANS64 P1, [R4+URZ], R3 ;  /* 0x00000003040095a7 */ /* 0x000ee4000802007f */
[----:B---3--:R-:W-:Y:S05]  /*61a0*/  @!P1 BRA `(.L_x_26) ;  /* 0xfffffffc00ec9947 */ /* 0x008fea000383ffff */
[----:B------:R-:W-:Y:S05]  /*61b0*/  BRA `(.L_x_25) ;  /* 0xffffffb800787947 */ /* 0x000fea000383ffff */
.L_x_32:
[----:B---3--:R3:W4:Y:S02]  /*61c0*/  SYNCS.PHASECHK.TRANS64.TRYWAIT P0, [R63+URZ+0x10], R0 ;  /* 0x000010003f0075a7 */ /* 0x008724000800017f */
[----:B----4-:R-:W-:Y:S05]  /*61d0*/  @!P0 NANOSLEEP.SYNCS 0x989680 ;  /* 0x009896800000895d */ /* 0x010fea0003900000 */
[----:B------:R-:W4:Y:S02]  /*61e0*/  @!P0 SYNCS.PHASECHK.TRANS64 P0, [R63+URZ+0x10], R0 ;  /* 0x000010003f0085a7 */ /* 0x000f24000800007f */
[----:B----4-:R-:W-:Y:S05]  /*61f0*/  @!P0 BRA `(.L_x_32) ;  /* 0xfffffffc00f08947 */ /* 0x010fea000383ffff */
[----:B------:R-:W-:Y:S05]  /*6200*/  BRA `(.L_x_132) ;  /* 0xffffffbc00b87947 */ /* 0x000fea000383ffff */
.L_x_101:
[----:B------:R-:W-:Y:S01]  /*6210*/  BSSY B1, `(.L_x_133) ;  /* 0x0000006000017945 */ /* 0x000fe20003800000 */
[----:B------:R-:W-:-:S07]  /*6220*/  IMAD.MOV.U32 R15, RZ, RZ, -0x1 ;  /* 0xffffffffff0f7424 */ /* 0x000fce00078e00ff */
[----:B-----5:R-:W-:Y:S05]  /*6230*/  WARPSYNC.COLLECTIVE R15, `(.L_x_134) ;  /* 0x000000000f0c7348 */ /* 0x020fea0003c00000 */
[----:B------:R-:W-:Y:S02]  /*6240*/  ELECT P6, UR62, PT ;  /* 0x00000000003e782f */ /* 0x000fe400038c0000 */
[----:B------:R-:W-:Y:S01]  /*6250*/  MOV R14, UR62 ;  /* 0x0000003e000e7c02 */ /* 0x000fe20008000f00 */
[----:B-----5:R-:W-:Y:S10]  /*6260*/  ENDCOLLECTIVE ;  /* 0x000000000000791b */ /* 0x020ff40003800000 */
.L_x_134:
[----:B------:R-:W-:Y:S05]  /*6270*/  BSYNC B1 ;  /* 0x0000000000017941 */ /* 0x000fea0003800000 */
.L_x_133:
[----:B------:R-:W-:Y:S05]  /*6280*/  BRA `(.L_x_135) ;  /* 0xffffffe800a07947 */ /* 0x000fea000383ffff */
.L_x_104:
[----:B0-----:R0:W1:Y:S02]  /*6290*/  SYNCS.PHASECHK.TRANS64.TRYWAIT P1, [R10+URZ+0x70], R5 ;  /* 0x000070050a0075a7 */ /* 0x001064000802017f */
[----:B-1----:R-:W-:Y:S05]  /*62a0*/  @!P1 NANOSLEEP.SYNCS 0x989680 ;  /* 0x009896800000995d */ /* 0x002fea0003900000 */
[----:B------:R-:W1:Y:S02]  /*62b0*/  @!P1 SYNCS.PHASECHK.TRANS64 P1, [R10+URZ+0x70], R5 ;  /* 0x000070050a0095a7 */ /* 0x000e64000802007f */
[----:B-1----:R-:W-:Y:S05]  /*62c0*/  @!P1 BRA `(.L_x_104) ;  /* 0xfffffffc00f09947 */ /* 0x002fea000383ffff */
[----:B------:R-:W-:Y:S05]  /*62d0*/  BRA `(.L_x_136) ;  /* 0xffffffe800d47947 */ /* 0x000fea000383ffff */
.L_x_113:
[----:B------:R-:W-:Y:S01]  /*62e0*/  BSSY B0, `(.L_x_137) ;  /* 0x0000006000007945 */ /* 0x000fe20003800000 */
[----:B------:R-:W-:-:S07]  /*62f0*/  IMAD.MOV.U32 R15, RZ, RZ, -0x1 ;  /* 0xffffffffff0f7424 */ /* 0x000fce00078e00ff */
[----:B-----5:R-:W-:Y:S05]  /*6300*/  WARPSYNC.COLLECTIVE R15, `(.L_x_138) ;  /* 0x000000000f0c7348 */ /* 0x020fea0003c00000 */
[----:B------:R-:W-:Y:S02]  /*6310*/  ELECT P6, UR62, PT ;  /* 0x00000000003e782f */ /* 0x000fe400038c0000 */
[----:B------:R-:W-:Y:S01]  /*6320*/  MOV R14, UR62 ;  /* 0x0000003e000e7c02 */ /* 0x000fe20008000f00 */
[----:B-----5:R-:W-:Y:S10]  /*6330*/  ENDCOLLECTIVE ;  /* 0x000000000000791b */ /* 0x020ff40003800000 */
.L_x_138:
[----:B------:R-:W-:Y:S05]  /*6340*/  BSYNC B0 ;  /* 0x0000000000007941 */ /* 0x000fea0003800000 */
.L_x_137:
[----:B------:R-:W-:Y:S05]  /*6350*/  BRA `(.L_x_139) ;  /* 0xfffffff4003c7947 */ /* 0x000fea000383ffff */
.L_x_117:
[----:B0-----:R0:W1:Y:S02]  /*6360*/  SYNCS.PHASECHK.TRANS64.TRYWAIT P0, [R9+URZ], R4 ;  /* 0x00000004090075a7 */ /* 0x001064000800017f */
[----:B-1----:R-:W-:Y:S05]  /*6370*/  @!P0 NANOSLEEP.SYNCS 0x989680 ;  /* 0x009896800000895d */ /* 0x002fea0003900000 */
[----:B------:R-:W1:Y:S02]  /*6380*/  @!P0 SYNCS.PHASECHK.TRANS64 P0, [R9+URZ], R4 ;  /* 0x00000004090085a7 */ /* 0x000e64000800007f */
[----:B-1----:R-:W-:Y:S05]  /*6390*/  @!P0 BRA `(.L_x_117) ;  /* 0xfffffffc00f08947 */ /* 0x002fea000383ffff */
[----:B------:R-:W-:Y:S05]  /*63a0*/  BRA `(.L_x_140) ;  /* 0xfffffff4007c7947 */ /* 0x000fea000383ffff */
.L_x_118:
[----:B0-----:R0:W1:Y:S02]  /*63b0*/  SYNCS.PHASECHK.TRANS64.TRYWAIT P0, [R8+URZ], R5 ;  /* 0x00000005080075a7 */ /* 0x001064000800017f */
[----:B-1----:R-:W-:Y:S05]  /*63c0*/  @!P0 NANOSLEEP.SYNCS 0x989680 ;  /* 0x009896800000895d */ /* 0x002fea0003900000 */
[----:B------:R-:W1:Y:S02]  /*63d0*/  @!P0 SYNCS.PHASECHK.TRANS64 P0, [R8+URZ], R5 ;  /* 0x00000005080085a7 */ /* 0x000e64000800007f */
[----:B-1----:R-:W-:Y:S05]  /*63e0*/  @!P0 BRA `(.L_x_118) ;  /* 0xfffffffc00f08947 */ /* 0x002fea000383ffff */
[----:B------:R-:W-:Y:S05]  /*63f0*/  BRA `(.L_x_141) ;  /* 0xfffffff4008c7947 */ /* 0x000fea000383ffff */
.L_x_119:
[----:B0-----:R0:W1:Y:S02]  /*6400*/  SYNCS.PHASECHK.TRANS64.TRYWAIT P0, [R9+URZ], R4 ;  /* 0x00000004090075a7 */ /* 0x001064000800017f */
[----:B-1----:R-:W-:Y:S05]  /*6410*/  @!P0 NANOSLEEP.SYNCS 0x989680 ;  /* 0x009896800000895d */ /* 0x002fea0003900000 */
[----:B------:R-:W1:Y:S02]  /*6420*/  @!P0 SYNCS.PHASECHK.TRANS64 P0, [R9+URZ], R4 ;  /* 0x00000004090085a7 */ /* 0x000e64000800007f */
[----:B-1----:R-:W-:Y:S05]  /*6430*/  @!P0 BRA `(.L_x_119) ;  /* 0xfffffffc00f08947 */ /* 0x002fea000383ffff */
[----:B------:R-:W-:Y:S05]  /*6440*/  BRA `(.L_x_142) ;  /* 0xfffffff4009c7947 */ /* 0x000fea000383ffff */
.L_x_120:
[----:B0-----:R0:W1:Y:S02]  /*6450*/  SYNCS.PHASECHK.TRANS64.TRYWAIT P0, [R8+URZ], R5 ;  /* 0x00000005080075a7 */ /* 0x001064000800017f */
[----:B-1----:R-:W-:Y:S05]  /*6460*/  @!P0 NANOSLEEP.SYNCS 0x989680 ;  /* 0x009896800000895d */ /* 0x002fea0003900000 */
[----:B------:R-:W1:Y:S02]  /*6470*/  @!P0 SYNCS.PHASECHK.TRANS64 P0, [R8+URZ], R5 ;  /* 0x00000005080085a7 */ /* 0x000e64000800007f */
[----:B-1----:R-:W-:Y:S05]  /*6480*/  @!P0 BRA `(.L_x_120) ;  /* 0xfffffffc00f08947 */ /* 0x002fea000383ffff */
[----:B------:R-:W-:Y:S05]  /*6490*/  BRA `(.L_x_143) ;  /* 0xfffffff400ac7947 */ /* 0x000fea000383ffff */
.L_x_121:
[----:B0-----:R0:W1:Y:S02]  /*64a0*/  SYNCS.PHASECHK.TRANS64.TRYWAIT P0, [R9+URZ], R4 ;  /* 0x00000004090075a7 */ /* 0x001064000800017f */
[----:B-1----:R-:W-:Y:S05]  /*64b0*/  @!P0 NANOSLEEP.SYNCS 0x989680 ;  /* 0x009896800000895d */ /* 0x002fea0003900000 */
[----:B------:R-:W1:Y:S02]  /*64c0*/  @!P0 SYNCS.PHASECHK.TRANS64 P0, [R9+URZ], R4 ;  /* 0x00000004090085a7 */ /* 0x000e64000800007f */
[----:B-1----:R-:W-:Y:S05]  /*64d0*/  @!P0 BRA `(.L_x_121) ;  /* 0xfffffffc00f08947 */ /* 0x002fea000383ffff */
[----:B------:R-:W-:Y:S05]  /*64e0*/  BRA `(.L_x_144) ;  /* 0xfffffff400bc7947 */ /* 0x000fea000383ffff */
.L_x_122:
[----:B0-----:R0:W1:Y:S02]  /*64f0*/  SYNCS.PHASECHK.TRANS64.TRYWAIT P0, [R8+URZ], R5 ;  /* 0x00000005080075a7 */ /* 0x001064000800017f */
[----:B-1----:R-:W-:Y:S05]  /*6500*/  @!P0 NANOSLEEP.SYNCS 0x989680 ;  /* 0x009896800000895d */ /* 0x002fea0003900000 */
[----:B------:R-:W1:Y:S02]  /*6510*/  @!P0 SYNCS.PHASECHK.TRANS64 P0, [R8+URZ], R5 ;  /* 0x00000005080085a7 */ /* 0x000e64000800007f */
[----:B-1----:R-:W-:Y:S05]  /*6520*/  @!P0 BRA `(.L_x_122) ;  /* 0xfffffffc00f08947 */ /* 0x002fea000383ffff */
[----:B------:R-:W-:Y:S05]  /*6530*/  BRA `(.L_x_145) ;  /* 0xfffffff400cc7947 */ /* 0x000fea000383ffff */
.L_x_123:
[----:B0-----:R0:W1:Y:S02]  /*6540*/  SYNCS.PHASECHK.TRANS64.TRYWAIT P0, [R9+URZ], R4 ;  /* 0x00000004090075a7 */ /* 0x001064000800017f */
[----:B-1----:R-:W-:Y:S05]  /*6550*/  @!P0 NANOSLEEP.SYNCS 0x989680 ;  /* 0x009896800000895d */ /* 0x002fea0003900000 */
[----:B------:R-:W1:Y:S02]  /*6560*/  @!P0 SYNCS.PHASECHK.TRANS64 P0, [R9+URZ], R4 ;  /* 0x00000004090085a7 */ /* 0x000e64000800007f */
[----:B-1----:R-:W-:Y:S05]  /*6570*/  @!P0 BRA `(.L_x_123) ;  /* 0xfffffffc00f08947 */ /* 0x002fea000383ffff */
[----:B------:R-:W-:Y:S05]  /*6580*/  BRA `(.L_x_146) ;  /* 0xfffffff400dc7947 */ /* 0x000fea000383ffff */
.L_x_124:
[----:B0-----:R0:W1:Y:S02]  /*6590*/  SYNCS.PHASECHK.TRANS64.TRYWAIT P0, [R8+URZ], R5 ;  /* 0x00000005080075a7 */ /* 0x001064000800017f */
[----:B-1----:R-:W-:Y:S05]  /*65a0*/  @!P0 NANOSLEEP.SYNCS 0x989680 ;  /* 0x009896800000895d */ /* 0x002fea0003900000 */
[----:B------:R-:W1:Y:S02]  /*65b0*/  @!P0 SYNCS.PHASECHK.TRANS64 P0, [R8+URZ], R5 ;  /* 0x00000005080085a7 */ /* 0x000e64000800007f */
[----:B-1----:R-:W-:Y:S05]  /*65c0*/  @!P0 BRA `(.L_x_124) ;  /* 0xfffffffc00f08947 */ /* 0x002fea000383ffff */
[----:B------:R-:W-:Y:S05]  /*65d0*/  BRA `(.L_x_147) ;  /* 0xfffffff400ec7947 */ /* 0x000fea000383ffff */
.L_x_125:
[----:B0-----:R0:W1:Y:S02]  /*65e0*/  SYNCS.PHASECHK.TRANS64.TRYWAIT P0, [R9+URZ], R4 ;  /* 0x00000004090075a7 */ /* 0x001064000800017f */
[----:B-1----:R-:W-:Y:S05]  /*65f0*/  @!P0 NANOSLEEP.SYNCS 0x989680 ;  /* 0x009896800000895d */ /* 0x002fea0003900000 */
[----:B------:R-:W1:Y:S02]  /*6600*/  @!P0 SYNCS.PHASECHK.TRANS64 P0, [R9+URZ], R4 ;  /* 0x00000004090085a7 */ /* 0x000e64000800007f */
[----:B-1----:R-:W-:Y:S05]  /*6610*/  @!P0 BRA `(.L_x_125) ;  /* 0xfffffffc00f08947 */ /* 0x002fea000383ffff */
[----:B------:R-:W-:Y:S05]  /*6620*/  BRA `(.L_x_148) ;  /* 0xfffffff400fc7947 */ /* 0x000fea000383ffff */
.L_x_126:
[----:B0-----:R0:W1:Y:S02]  /*6630*/  SYNCS.PHASECHK.TRANS64.TRYWAIT P0, [R8+URZ], R5 ;  /* 0x00000005080075a7 */ /* 0x001064000800017f */
[----:B-1----:R-:W-:Y:S05]  /*6640*/  @!P0 NANOSLEEP.SYNCS 0x989680 ;  /* 0x009896800000895d */ /* 0x002fea0003900000 */
[----:B------:R-:W1:Y:S02]  /*6650*/  @!P0 SYNCS.PHASECHK.TRANS64 P0, [R8+URZ], R5 ;  /* 0x00000005080085a7 */ /* 0x000e64000800007f */
[----:B-1----:R-:W-:Y:S05]  /*6660*/  @!P0 BRA `(.L_x_126) ;  /* 0xfffffffc00f08947 */ /* 0x002fea000383ffff */
[----:B------:R-:W-:Y:S05]  /*6670*/  BRA `(.L_x_149) ;  /* 0xfffffff8000c7947 */ /* 0x000fea000383ffff */
.L_x_127:
[----:B0-----:R0:W1:Y:S02]  /*6680*/  SYNCS.PHASECHK.TRANS64.TRYWAIT P0, [R9+URZ], R4 ;  /* 0x00000004090075a7 */ /* 0x001064000800017f */
[----:B-1----:R-:W-:Y:S05]  /*6690*/  @!P0 NANOSLEEP.SYNCS 0x989680 ;  /* 0x009896800000895d */ /* 0x002fea0003900000 */
[----:B------:R-:W1:Y:S02]  /*66a0*/  @!P0 SYNCS.PHASECHK.TRANS64 P0, [R9+URZ], R4 ;  /* 0x00000004090085a7 */ /* 0x000e64000800007f */
[----:B-1----:R-:W-:Y:S05]  /*66b0*/  @!P0 BRA `(.L_x_127) ;  /* 0xfffffffc00f08947 */ /* 0x002fea000383ffff */
[----:B------:R-:W-:Y:S05]  /*66c0*/  BRA `(.L_x_150) ;  /* 0xfffffff8001c7947 */ /* 0x000fea000383ffff */
.L_x_128:
[----:B0-----:R0:W1:Y:S02]  /*66d0*/  SYNCS.PHASECHK.TRANS64.TRYWAIT P0, [R8+URZ], R5 ;  /* 0x00000005080075a7 */ /* 0x001064000800017f */
[----:B-1----:R-:W-:Y:S05]  /*66e0*/  @!P0 NANOSLEEP.SYNCS 0x989680 ;  /* 0x009896800000895d */ /* 0x002fea0003900000 */
[----:B------:R-:W1:Y:S02]  /*66f0*/  @!P0 SYNCS.PHASECHK.TRANS64 P0, [R8+URZ], R5 ;  /* 0x00000005080085a7 */ /* 0x000e64000800007f */
[----:B-1----:R-:W-:Y:S05]  /*6700*/  @!P0 BRA `(.L_x_128) ;  /* 0xfffffffc00f08947 */ /* 0x002fea000383ffff */
[----:B------:R-:W-:Y:S05]  /*6710*/  BRA `(.L_x_151) ;  /* 0xfffffff8002c7947 */ /* 0x000fea000383ffff */
.L_x_129:
[----:B-1----:R1:W2:Y:S02]  /*6720*/  SYNCS.PHASECHK.TRANS64.TRYWAIT P0, [R11+URZ], R6 ;  /* 0x000000060b0075a7 */ /* 0x0022a4000800017f */
[----:B--2---:R-:W-:Y:S05]  /*6730*/  @!P0 NANOSLEEP.SYNCS 0x989680 ;  /* 0x009896800000895d */ /* 0x004fea0003900000 */
[----:B------:R-:W2:Y:S02]  /*6740*/  @!P0 SYNCS.PHASECHK.TRANS64 P0, [R11+URZ], R6 ;  /* 0x000000060b0085a7 */ /* 0x000ea4000800007f */
[----:B--2---:R-:W-:Y:S05]  /*6750*/  @!P0 BRA `(.L_x_129) ;  /* 0xfffffffc00f08947 */ /* 0x004fea000383ffff */
[----:B------:R-:W-:Y:S05]  /*6760*/  BRA `(.L_x_152) ;  /* 0xfffffff800347947 */ /* 0x000fea000383ffff */
.L_x_153:
[----:B------:R-:W-:-:S00]  /*6770*/  BRA `(.L_x_153) ;  /* 0xfffffffc00fc7947 */ /* 0x000fc0000383ffff */
[----:B------:R-:W-:-:S00]  /*6780*/  NOP ;  /* 0x0000000000007918 */ /* 0x000fc00000000000 */
[----:B------:R-:W-:-:S00]  /*6790*/  NOP ;  /* 0x0000000000007918 */ /* 0x000fc00000000000 */
[----:B------:R-:W-:-:S00]  /*67a0*/  NOP ;  /* 0x0000000000007918 */ /* 0x000fc00000000000 */
[----:B------:R-:W-:-:S00]  /*67b0*/  NOP ;  /* 0x0000000000007918 */ /* 0x000fc00000000000 */
[----:B------:R-:W-:-:S00]  /*67c0*/  NOP ;  /* 0x0000000000007918 */ /* 0x000fc00000000000 */
[----:B------:R-:W-:-:S00]  /*67d0*/  NOP ;  /* 0x0000000000007918 */ /* 0x000fc00000000000 */
[----:B------:R-:W-:-:S00]  /*67e0*/  NOP ;  /* 0x0000000000007918 */ /* 0x000fc00000000000 */
[----:B------:R-:W-:-:S00]  /*67f0*/  NOP ;  /* 0x0000000000007918 */ /* 0x000fc00000000000 */
.L_x_154:


//--------------------- .nv.global.init           --------------------------
	.section	.nv.global.init,"aw",@progbits
.nv.global.init:
	.type		$str$22,@object
	.size		$str$22,($str$23 - $str$22)
$str$22:
        /*0000*/ 	.byte	0x6b, 0x5f, 0x74, 0x69, 0x6c, 0x65, 0x5f, 0x63, 0x6f, 0x75, 0x6e, 0x74, 0x20, 0x3e, 0x3d, 0x20
        /*0010*/ 	.byte	0x31, 0x00
	.type		$str$23,@object
	.size		$str$23,(__unnamed_1 - $str$23)
$str$23:
        /*0012*/ 	.byte	0x2f, 0x74, 0x6d, 0x70, 0x2f, 0x63, 0x75, 0x74, 0x6c, 0x61, 0x73, 0x73, 0x5f, 0x73, 0x77, 0x65
        /*0022*/ 	.byte	0x65, 0x70, 0x5f, 0x73, 0x72, 0x63, 0x2f, 0x69, 0x6e, 0x63, 0x6c, 0x75, 0x64, 0x65, 0x2f, 0x63
        /*0032*/ 	.byte	0x75, 0x74, 0x6c, 0x61, 0x73, 0x73, 0x2f, 0x67, 0x65, 0x6d, 0x6d, 0x2f, 0x63, 0x6f, 0x6c, 0x6c
        /*0042*/ 	.byte	0x65, 0x63, 0x74, 0x69, 0x76, 0x65, 0x2f, 0x73, 0x6d, 0x39, 0x30, 0x5f, 0x6d, 0x6d, 0x61, 0x5f
        /*0052*/ 	.byte	0x74, 0x6d, 0x61, 0x5f, 0x67, 0x6d, 0x6d, 0x61, 0x5f, 0x73, 0x73, 0x5f, 0x77, 0x61, 0x72, 0x70
        /*0062*/ 	.byte	0x73, 0x70, 0x65, 0x63, 0x69, 0x61, 0x6c, 0x69, 0x7a, 0x65, 0x64, 0x2e, 0x68, 0x70, 0x70, 0x00
	.type		__unnamed_1,@object
	.size		__unnamed_1,(.L_0 - __unnamed_1)
__unnamed_1:
        /*0072*/ 	.byte	0x76, 0x6f, 0x69, 0x64, 0x20, 0x63, 0x75, 0x74, 0x6c, 0x61, 0x73, 0x73, 0x3a, 0x3a, 0x67, 0x65
        /* <DEDUP_REMOVED lines=179> */
        /*0bb2*/ 	.byte	0x69, 0x74, 0x79, 0x5d, 0x00
.L_0:


//--------------------- .nv.shared._ZN7cutlass13device_kernelINS_4gemm6kernel13GemmUniversalIN4cute5tupleIJiiiiEEENS1_10collective13CollectiveMmaINS1_34MainloopSm90TmaGmmaWarpSpecializedILi14ENS5_IJNS4_1CILi1EEESB_SB_EEENS1_32KernelTmaWarpSpecializedPingpongEEENS5_IJNSA_ILi64EEESF_SF_EEENS_6half_tENS5_IJlSB_lEEESH_SI_NS4_8TiledMMAINS4_8MMA_AtomIJNS4_4SM904GMMA25MMA_64x64x16_F32F16F16_SSILNSM_5MajorE0ELSO_0ELNSM_7ScaleInE1ELSP_1EEEEEENS4_6LayoutISC_NS5_IJNSA_ILi0EEEST_ST_EEEEENS5_IJNS4_10UnderscoreESW_SW_EEEEENS4_13SM90_TMA_LOADENS4_14ComposedLayoutINS4_7SwizzleILi3ELi4ELi3EEENS4_18smem_ptr_flag_bitsILi16EEENSS_INS5_IJNSA_ILi8EEESF_EEENS5_IJSF_SB_EEEEEEEvNS4_8identityESZ_S19_vS1A_EENS_8epilogue10collective6detail29Sm90TmaWarpSpecializedAdapterINS1D_15DefaultEpilogueISH_SI_SI_NS1C_6thread17LinearCombinationISH_Li1EffLNS1H_9ScaleType4KindE0ELNS_15FloatRoundStyleE2ESH_EENS1_15EpilogueDefaultEEEEEvvEEEEvNT_6ParamsE --------------------------
	.section	.nv.shared._ZN7cutlass13device_kernelINS_4gemm6kernel13GemmUniversalIN4cute5tupleIJiiiiEEENS1_10collective13CollectiveMmaINS1_34MainloopSm90TmaGmmaWarpSpecializedILi14ENS5_IJNS4_1CILi1EEESB_SB_EEENS1_32KernelTmaWarpSpecializedPingpongEEENS5_IJNSA_ILi64EEESF_SF_EEENS_6half_tENS5_IJlSB_lEEESH_SI_NS4_8TiledMMAINS4_8MMA_AtomIJNS4_4SM904GMMA25MMA_64x64x16_F32F16F16_SSILNSM_5MajorE0ELSO_0ELNSM_7ScaleInE1ELSP_1EEEEEENS4_6LayoutISC_NS5_IJNSA_ILi0EEEST_ST_EEEEENS5_IJNS4_10UnderscoreESW_SW_EEEEENS4_13SM90_TMA_LOADENS4_14ComposedLayoutINS4_7SwizzleILi3ELi4ELi3EEENS4_18smem_ptr_flag_bitsILi16EEENSS_INS5_IJNSA_ILi8EEESF_EEENS5_IJSF_SB_EEEEEEEvNS4_8identityESZ_S19_vS1A_EENS_8epilogue10collective6detail29Sm90TmaWarpSpecializedAdapterINS1D_15DefaultEpilogueISH_SI_SI_NS1C_6thread17LinearCombinationISH_Li1EffLNS1H_9ScaleType4KindE0ELNS_15FloatRoundStyleE2ESH_EENS1_15EpilogueDefaultEEEEEvvEEEEvNT_6ParamsE,"aw",@nobits
	.sectionflags	@""
	.align	16
	.zero		1024


//--------------------- .nv.shared.reserved.0     --------------------------
	.section	.nv.shared.reserved.0,"aw",@nobits
	.weak		__nv_reservedSMEM_offset_0_alias
	.size		__nv_reservedSMEM_offset_0_alias, 0, 0
	.other		__nv_reservedSMEM_offset_0_alias,@"STO_CUDA_RESERVED_SHARED STV_DEFAULT"
__nv_reservedSMEM_offset_0_alias:
	.zero		0


//--------------------- .nv.global                --------------------------
	.section	.nv.global,"aw",@nobits
.nv.global:
	.type		_ZN40_INTERNAL_bee4a69f_4_k_cu_0a8d6f4a_100204cute1_E,@object
	.size		_ZN40_INTERNAL_bee4a69f_4_k_cu_0a8d6f4a_100204cute1_E,(_ZN40_INTERNAL_bee4a69f_4_k_cu_0a8d6f4a_100204cuda3std3__45__cpo6cbeginE - _ZN40_INTERNAL_bee4a69f_4_k_cu_0a8d6f4a_100204cute1_E)
_ZN40_INTERNAL_bee4a69f_4_k_cu_0a8d6f4a_100204cute1_E:
	.zero		1
	.type		_ZN40_INTERNAL_bee4a69f_4_k_cu_0a8d6f4a_100204cuda3std3__45__cpo6cbeginE,@object
	.size		_ZN40_INTERNAL_bee4a69f_4_k_cu_0a8d6f4a_100204cuda3std3__45__cpo6cbeginE,(_ZN40_INTERNAL_bee4a69f_4_k_cu_0a8d6f4a_100204cuda3std3__48in_placeE - _ZN40_INTERNAL_bee4a69f_4_k_cu_0a8d6f4a_100204cuda3std3__45__cpo6cbeginE)
_ZN40_INTERNAL_bee4a69f_4_k_cu_0a8d6f4a_100204cuda3std3__45__cpo6cbeginE:
	.zero		1
	.type		_ZN40_INTERNAL_bee4a69f_4_k_cu_0a8d6f4a_100204cuda3std3__48in_placeE,@object
	.size		_ZN40_INTERNAL_bee4a69f_4_k_cu_0a8d6f4a_100204cuda3std3__48in_placeE,(_ZN40_INTERNAL_bee4a69f_4_k_cu_0a8d6f4a_100204cuda3std6ranges3__45__cpo9iter_moveE - _ZN40_INTERNAL_bee4a69f_4_k_cu_0a8d6f4a_100204cuda3std3__48in_placeE)
_ZN40_INTERNAL_bee4a69f_4_k_cu_0a8d6f4a_100204cuda3std3__48in_placeE:
	.zero		1
	.type		_ZN40_INTERNAL_bee4a69f_4_k_cu_0a8d6f4a_100204cuda3std6ranges3__45__cpo9iter_moveE,@object
	.size		_ZN40_INTERNAL_bee4a69f_4_k_cu_0a8d6f4a_100204cuda3std6ranges3__45__cpo9iter_moveE,(_ZN40_INTERNAL_bee4a69f_4_k_cu_0a8d6f4a_100204cuda3std3__45__cpo5beginE - _ZN40_INTERNAL_bee4a69f_4_k_cu_0a8d6f4a_100204cuda3std6ranges3__45__cpo9iter_moveE)
_ZN40_INTERNAL_bee4a69f_4_k_cu_0a8d6f4a_100204cuda3std6ranges3__45__cpo9iter_moveE:
	.zero		1
	.type		_ZN40_INTERNAL_bee4a69f_4_k_cu_0a8d6f4a_100204cuda3std3__45__cpo5beginE,@object
	.size		_ZN40_INTERNAL_bee4a69f_4_k_cu_0a8d6f4a_100204cuda3std3__45__cpo5beginE,(_ZN40_INTERNAL_bee4a69f_4_k_cu_0a8d6f4a_100204cuda3std3__442_GLOBAL__N__bee4a69f_4_k_cu_0a8d6f4a_100206ignoreE - _ZN40_INTERNAL_bee4a69f_4_k_cu_0a8d6f4a_100204cuda3std3__45__cpo5beginE)
_ZN40_INTERNAL_bee4a69f_4_k_cu_0a8d6f4a_100204cuda3std3__45__cpo5beginE:
	.zero		1
	.type		_ZN40_INTERNAL_bee4a69f_4_k_cu_0a8d6f4a_100204cuda3std3__442_GLOBAL__N__bee4a69f_4_k_cu_0a8d6f4a_100206ignoreE,@object
	.size		_ZN40_INTERNAL_bee4a69f_4_k_cu_0a8d6f4a_100204cuda3std3__442_GLOBAL__N__bee4a69f_4_k_cu_0a8d6f4a_100206ignoreE,(_ZN40_INTERNAL_bee4a69f_4_k_cu_0a8d6f4a_100204cute7productE - _ZN40_INTERNAL_bee4a69f_4_k_cu_0a8d6f4a_100204cuda3std3__442_GLOBAL__N__bee4a69f_4_k_cu_0a8d6f4a_100206ignoreE)
_ZN40_INTERNAL_bee4a69f_4_k_cu_0a8d6f4a_100204cuda3std3__442_GLOBAL__N__bee4a69f_4_k_cu_0a8d6f4a_100206ignoreE:
	.zero		1
	.type		_ZN40_INTERNAL_bee4a69f_4_k_cu_0a8d6f4a_100204cute7productE,@object
	.size		_ZN40_INTERNAL_bee4a69f_4_k_cu_0a8d6f4a_100204cute7productE,(_ZN40_INTERNAL_bee4a69f_4_k_cu_0a8d6f4a_100204cuda3std3__45__cpo3endE - _ZN40_INTERNAL_bee4a69f_4_k_cu_0a8d6f4a_100204cute7productE)
_ZN40_INTERNAL_bee4a69f_4_k_cu_0a8d6f4a_100204cute7productE:
	.zero		1
	.type		_ZN40_INTERNAL_bee4a69f_4_k_cu_0a8d6f4a_100204cuda3std3__45__cpo3endE,@object
	.size		_ZN40_INTERNAL_bee4a69f_4_k_cu_0a8d6f4a_100204cuda3std3__45__cpo3endE,(_ZN40_INTERNAL_bee4a69f_4_k_cu_0a8d6f4a_100204cuda3std3__419piecewise_constructE - _ZN40_INTERNAL_bee4a69f_4_k_cu_0a8d6f4a_100204cuda3std3__45__cpo3endE)
_ZN40_INTERNAL_bee4a69f_4_k_cu_0a8d6f4a_100204cuda3std3__45__cpo3endE:
	.zero		1
	.type		_ZN40_INTERNAL_bee4a69f_4_k_cu_0a8d6f4a_100204cuda3std3__419piecewise_constructE,@object
	.size		_ZN40_INTERNAL_bee4a69f_4_k_cu_0a8d6f4a_100204cuda3std3__419piecewise_constructE,(_ZN40_INTERNAL_bee4a69f_4_k_cu_0a8d6f4a_100204cuda3std3__45__cpo4cendE - _ZN40_INTERNAL_bee4a69f_4_k_cu_0a8d6f4a_100204cuda3std3__419piecewise_constructE)
_ZN40_INTERNAL_bee4a69f_4_k_cu_0a8d6f4a_100204cuda3std3__419piecewise_constructE:
	.zero		1
	.type		_ZN40_INTERNAL_bee4a69f_4_k_cu_0a8d6f4a_100204cuda3std3__45__cpo4cendE,@object
	.size		_ZN40_INTERNAL_bee4a69f_4_k_cu_0a8d6f4a_100204cuda3std3__45__cpo4cendE,(_ZN40_INTERNAL_bee4a69f_4_k_cu_0a8d6f4a_100204cuda3std6ranges3__45__cpo4swapE - _ZN40_INTERNAL_bee4a69f_4_k_cu_0a8d6f4a_100204cuda3std3__45__cpo4cendE)
_ZN40_INTERNAL_bee4a69f_4_k_cu_0a8d6f4a_100204cuda3std3__45__cpo4cendE:
	.zero		1
	.type		_ZN40_INTERNAL_bee4a69f_4_k_cu_0a8d6f4a_100204cuda3std6ranges3__45__cpo4swapE,@object
	.size		_ZN40_INTERNAL_bee4a69f_4_k_cu_0a8d6f4a_100204cuda3std6ranges3__45__cpo4swapE,(.L_8 - _ZN40_INTERNAL_bee4a69f_4_k_cu_0a8d6f4a_100204cuda3std6ranges3__45__cpo4swapE)
_ZN40_INTERNAL_bee4a69f_4_k_cu_0a8d6f4a_100204cuda3std6ranges3__45__cpo4swapE:
	.zero		1
.L_8:


//--------------------- .nv.constant0._ZN7cutlass13device_kernelINS_4gemm6kernel13GemmUniversalIN4cute5tupleIJiiiiEEENS1_10collective13CollectiveMmaINS1_34MainloopSm90TmaGmmaWarpSpecializedILi14ENS5_IJNS4_1CILi1EEESB_SB_EEENS1_32KernelTmaWarpSpecializedPingpongEEENS5_IJNSA_ILi64EEESF_SF_EEENS_6half_tENS5_IJlSB_lEEESH_SI_NS4_8TiledMMAINS4_8MMA_AtomIJNS4_4SM904GMMA25MMA_64x64x16_F32F16F16_SSILNSM_5MajorE0ELSO_0ELNSM_7ScaleInE1ELSP_1EEEEEENS4_6LayoutISC_NS5_IJNSA_ILi0EEEST_ST_EEEEENS5_IJNS4_10UnderscoreESW_SW_EEEEENS4_13SM90_TMA_LOADENS4_14ComposedLayoutINS4_7SwizzleILi3ELi4ELi3EEENS4_18smem_ptr_flag_bitsILi16EEENSS_INS5_IJNSA_ILi8EEESF_EEENS5_IJSF_SB_EEEEEEEvNS4_8identityESZ_S19_vS1A_EENS_8epilogue10collective6detail29Sm90TmaWarpSpecializedAdapterINS1D_15DefaultEpilogueISH_SI_SI_NS1C_6thread17LinearCombinationISH_Li1EffLNS1H_9ScaleType4KindE0ELNS_15FloatRoundStyleE2ESH_EENS1_15EpilogueDefaultEEEEEvvEEEEvNT_6ParamsE --------------------------
	.section	.nv.constant0._ZN7cutlass13device_kernelINS_4gemm6kernel13GemmUniversalIN4cute5tupleIJiiiiEEENS1_10collective13CollectiveMmaINS1_34MainloopSm90TmaGmmaWarpSpecializedILi14ENS5_IJNS4_1CILi1EEESB_SB_EEENS1_32KernelTmaWarpSpecializedPingpongEEENS5_IJNSA_ILi64EEESF_SF_EEENS_6half_tENS5_IJlSB_lEEESH_SI_NS4_8TiledMMAINS4_8MMA_AtomIJNS4_4SM904GMMA25MMA_64x64x16_F32F16F16_SSILNSM_5MajorE0ELSO_0ELNSM_7ScaleInE1ELSP_1EEEEEENS4_6LayoutISC_NS5_IJNSA_ILi0EEEST_ST_EEEEENS5_IJNS4_10UnderscoreESW_SW_EEEEENS4_13SM90_TMA_LOADENS4_14ComposedLayoutINS4_7SwizzleILi3ELi4ELi3EEENS4_18smem_ptr_flag_bitsILi16EEENSS_INS5_IJNSA_ILi8EEESF_EEENS5_IJSF_SB_EEEEEEEvNS4_8identityESZ_S19_vS1A_EENS_8epilogue10collective6detail29Sm90TmaWarpSpecializedAdapterINS1D_15DefaultEpilogueISH_SI_SI_NS1C_6thread17LinearCombinationISH_Li1EffLNS1H_9ScaleType4KindE0ELNS_15FloatRoundStyleE2ESH_EENS1_15EpilogueDefaultEEEEEvvEEEEvNT_6ParamsE,"a",@progbits
	.sectionflags	@""
	.align	4
.nv.constant0._ZN7cutlass13device_kernelINS_4gemm6kernel13GemmUniversalIN4cute5tupleIJiiiiEEENS1_10collective13CollectiveMmaINS1_34MainloopSm90TmaGmmaWarpSpecializedILi14ENS5_IJNS4_1CILi1EEESB_SB_EEENS1_32KernelTmaWarpSpecializedPingpongEEENS5_IJNSA_ILi64EEESF_SF_EEENS_6half_tENS5_IJlSB_lEEESH_SI_NS4_8TiledMMAINS4_8MMA_AtomIJNS4_4SM904GMMA25MMA_64x64x16_F32F16F16_SSILNSM_5MajorE0ELSO_0ELNSM_7ScaleInE1ELSP_1EEEEEENS4_6LayoutISC_NS5_IJNSA_ILi0EEEST_ST_EEEEENS5_IJNS4_10UnderscoreESW_SW_EEEEENS4_13SM90_TMA_LOADENS4_14ComposedLayoutINS4_7SwizzleILi3ELi4ELi3EEENS4_18smem_ptr_flag_bitsILi16EEENSS_INS5_IJNSA_ILi8EEESF_EEENS5_IJSF_SB_EEEEEEEvNS4_8identityESZ_S19_vS1A_EENS_8epilogue10collective6detail29Sm90TmaWarpSpecializedAdapterINS1D_15DefaultEpilogueISH_SI_SI_NS1C_6thread17LinearCombinationISH_Li1EffLNS1H_9ScaleType4KindE0ELNS_15FloatRoundStyleE2ESH_EENS1_15EpilogueDefaultEEEEEvvEEEEvNT_6ParamsE:
	.zero		1664


//--------------------- SYMBOLS --------------------------

	.type		.nv.reservedSmem.offset0,@object
	.size		.nv.reservedSmem.offset0,0x4
	.type		__assertfail,@function
